//
// Generated by NVIDIA NVVM Compiler
//
// Compiler Build ID: CL-36424714
// Cuda compilation tools, release 13.0, V13.0.88
// Based on NVVM 20.0.0
//

.version 9.0
.target sm_100
.address_size 64

	// .globl	_Z6kernelPK6tracesS1_PfS2_S2_
.extern .func  (.param .b32 func_retval0) vprintf
(
	.param .b64 vprintf_param_0,
	.param .b64 vprintf_param_1
)
;
// _ZZ6kernelPK6tracesS1_PfS2_S2_E17cache_correlation has been demoted
// _ZZ6kernelPK6tracesS1_PfS2_S2_E16cache_offset_idx has been demoted
// _ZZ6kernelPK6tracesS1_PfS2_S2_E17cache_scaling_idx has been demoted
.global .align 1 .b8 $str[27] = {108, 105, 98, 95, 116, 114, 97, 99, 101, 115, 45, 62, 110, 95, 116, 114, 97, 99, 101, 115, 58, 32, 37, 100, 46, 10};
.global .align 1 .b8 $str$1[35] = {108, 105, 98, 95, 116, 114, 97, 99, 101, 115, 45, 62, 116, 114, 97, 99, 101, 95, 108, 101, 110, 103, 116, 104, 115, 91, 49, 93, 58, 32, 37, 100, 46, 10};
.global .align 1 .b8 $str$2[32] = {108, 105, 98, 95, 116, 114, 97, 99, 101, 115, 45, 62, 116, 114, 97, 99, 101, 95, 121, 91, 49, 93, 91, 50, 93, 58, 32, 37, 102, 46, 10};
.global .align 1 .b8 $str$3[65] = {9, 39, 107, 101, 114, 110, 101, 108, 39, 32, 98, 108, 111, 99, 107, 32, 40, 37, 100, 44, 37, 100, 41, 40, 37, 100, 41, 44, 32, 99, 111, 114, 114, 58, 32, 37, 102, 44, 32, 111, 102, 102, 115, 101, 116, 58, 32, 37, 102, 44, 32, 115, 99, 97, 108, 105, 110, 103, 58, 32, 37, 102, 46, 10};

.visible .entry _Z6kernelPK6tracesS1_PfS2_S2_(
	.param .u64 .ptr .align 1 _Z6kernelPK6tracesS1_PfS2_S2__param_0,
	.param .u64 .ptr .align 1 _Z6kernelPK6tracesS1_PfS2_S2__param_1,
	.param .u64 .ptr .align 1 _Z6kernelPK6tracesS1_PfS2_S2__param_2,
	.param .u64 .ptr .align 1 _Z6kernelPK6tracesS1_PfS2_S2__param_3,
	.param .u64 .ptr .align 1 _Z6kernelPK6tracesS1_PfS2_S2__param_4
)
{
	.local .align 8 .b8 	__local_depot0[40];
	.reg .b64 	%SP;
	.reg .b64 	%SPL;
	.reg .pred 	%p<13>;
	.reg .b32 	%r<89>;
	.reg .b32 	%f<42>;
	.reg .b64 	%rd<125>;
	.reg .b64 	%fd<15>;
	// demoted variable
	.shared .align 4 .b8 _ZZ6kernelPK6tracesS1_PfS2_S2_E17cache_correlation[4096];
	// demoted variable
	.shared .align 4 .b8 _ZZ6kernelPK6tracesS1_PfS2_S2_E16cache_offset_idx[4096];
	// demoted variable
	.shared .align 4 .b8 _ZZ6kernelPK6tracesS1_PfS2_S2_E17cache_scaling_idx[4096];
	mov.u64 	%SPL, __local_depot0;
	cvta.local.u64 	%SP, %SPL;
	ld.param.u64 	%rd11, [_Z6kernelPK6tracesS1_PfS2_S2__param_0];
	ld.param.u64 	%rd7, [_Z6kernelPK6tracesS1_PfS2_S2__param_1];
	ld.param.u64 	%rd9, [_Z6kernelPK6tracesS1_PfS2_S2__param_3];
	cvta.to.global.u64 	%rd1, %rd11;
	add.u64 	%rd12, %SP, 0;
	add.u64 	%rd2, %SPL, 0;
	mov.u32 	%r1, %tid.x;
	mov.u32 	%r2, %tid.y;
	or.b32  	%r3, %r1, %r2;
	mov.u32 	%r4, %ctaid.x;
	mov.u32 	%r5, %ctaid.y;
	or.b32  	%r33, %r5, %r4;
	or.b32  	%r34, %r33, %r3;
	setp.ne.s32 	%p1, %r34, 0;
	@%p1 bra 	$L__BB0_2;
	ld.global.u8 	%r35, [%rd1];
	ld.global.u8 	%r36, [%rd1+1];
	shl.b32 	%r37, %r36, 8;
	or.b32  	%r38, %r37, %r35;
	ld.global.u8 	%r39, [%rd1+2];
	shl.b32 	%r40, %r39, 16;
	ld.global.u8 	%r41, [%rd1+3];
	shl.b32 	%r42, %r41, 24;
	or.b32  	%r43, %r42, %r40;
	or.b32  	%r44, %r43, %r38;
	st.local.u32 	[%rd2], %r44;
	mov.u64 	%rd13, $str;
	cvta.global.u64 	%rd14, %rd13;
	{ // callseq 0, 0
	.param .b64 param0;
	st.param.b64 	[param0], %rd14;
	.param .b64 param1;
	st.param.b64 	[param1], %rd12;
	.param .b32 retval0;
	call.uni (retval0), 
	vprintf, 
	(
	param0, 
	param1
	);
	ld.param.b32 	%r45, [retval0];
	} // callseq 0
	ld.global.u8 	%rd16, [%rd1+4];
	ld.global.u8 	%rd17, [%rd1+5];
	shl.b64 	%rd18, %rd17, 8;
	or.b64  	%rd19, %rd18, %rd16;
	ld.global.u8 	%rd20, [%rd1+6];
	shl.b64 	%rd21, %rd20, 16;
	ld.global.u8 	%rd22, [%rd1+7];
	shl.b64 	%rd23, %rd22, 24;
	or.b64  	%rd24, %rd23, %rd21;
	or.b64  	%rd25, %rd24, %rd19;
	ld.global.u8 	%rd26, [%rd1+8];
	ld.global.u8 	%rd27, [%rd1+9];
	shl.b64 	%rd28, %rd27, 8;
	or.b64  	%rd29, %rd28, %rd26;
	ld.global.u8 	%rd30, [%rd1+10];
	shl.b64 	%rd31, %rd30, 16;
	ld.global.u8 	%rd32, [%rd1+11];
	shl.b64 	%rd33, %rd32, 24;
	or.b64  	%rd34, %rd33, %rd31;
	or.b64  	%rd35, %rd34, %rd29;
	shl.b64 	%rd36, %rd35, 32;
	or.b64  	%rd37, %rd36, %rd25;
	ld.u32 	%r47, [%rd37+4];
	st.local.u32 	[%rd2], %r47;
	mov.u64 	%rd38, $str$1;
	cvta.global.u64 	%rd39, %rd38;
	{ // callseq 1, 0
	.param .b64 param0;
	st.param.b64 	[param0], %rd39;
	.param .b64 param1;
	st.param.b64 	[param1], %rd12;
	.param .b32 retval0;
	call.uni (retval0), 
	vprintf, 
	(
	param0, 
	param1
	);
	ld.param.b32 	%r48, [retval0];
	} // callseq 1
	ld.global.u8 	%rd40, [%rd1+12];
	ld.global.u8 	%rd41, [%rd1+13];
	shl.b64 	%rd42, %rd41, 8;
	or.b64  	%rd43, %rd42, %rd40;
	ld.global.u8 	%rd44, [%rd1+14];
	shl.b64 	%rd45, %rd44, 16;
	ld.global.u8 	%rd46, [%rd1+15];
	shl.b64 	%rd47, %rd46, 24;
	or.b64  	%rd48, %rd47, %rd45;
	or.b64  	%rd49, %rd48, %rd43;
	ld.global.u8 	%rd50, [%rd1+16];
	ld.global.u8 	%rd51, [%rd1+17];
	shl.b64 	%rd52, %rd51, 8;
	or.b64  	%rd53, %rd52, %rd50;
	ld.global.u8 	%rd54, [%rd1+18];
	shl.b64 	%rd55, %rd54, 16;
	ld.global.u8 	%rd56, [%rd1+19];
	shl.b64 	%rd57, %rd56, 24;
	or.b64  	%rd58, %rd57, %rd55;
	or.b64  	%rd59, %rd58, %rd53;
	shl.b64 	%rd60, %rd59, 32;
	or.b64  	%rd61, %rd60, %rd49;
	ld.u64 	%rd62, [%rd61+8];
	ld.f32 	%f8, [%rd62+8];
	cvt.f64.f32 	%fd1, %f8;
	st.local.f64 	[%rd2], %fd1;
	mov.u64 	%rd63, $str$2;
	cvta.global.u64 	%rd64, %rd63;
	{ // callseq 2, 0
	.param .b64 param0;
	st.param.b64 	[param0], %rd64;
	.param .b64 param1;
	st.param.b64 	[param1], %rd12;
	.param .b32 retval0;
	call.uni (retval0), 
	vprintf, 
	(
	param0, 
	param1
	);
	ld.param.b32 	%r50, [retval0];
	} // callseq 2
$L__BB0_2:
	ld.global.u8 	%rd65, [%rd1+12];
	ld.global.u8 	%rd66, [%rd1+13];
	shl.b64 	%rd67, %rd66, 8;
	or.b64  	%rd68, %rd67, %rd65;
	ld.global.u8 	%rd69, [%rd1+14];
	shl.b64 	%rd70, %rd69, 16;
	ld.global.u8 	%rd71, [%rd1+15];
	shl.b64 	%rd72, %rd71, 24;
	or.b64  	%rd73, %rd72, %rd70;
	or.b64  	%rd74, %rd73, %rd68;
	ld.global.u8 	%rd75, [%rd1+16];
	ld.global.u8 	%rd76, [%rd1+17];
	shl.b64 	%rd77, %rd76, 8;
	or.b64  	%rd78, %rd77, %rd75;
	ld.global.u8 	%rd79, [%rd1+18];
	shl.b64 	%rd80, %rd79, 16;
	ld.global.u8 	%rd81, [%rd1+19];
	shl.b64 	%rd82, %rd81, 24;
	or.b64  	%rd83, %rd82, %rd80;
	or.b64  	%rd84, %rd83, %rd78;
	shl.b64 	%rd85, %rd84, 32;
	or.b64  	%rd86, %rd85, %rd74;
	mul.wide.u32 	%rd87, %r5, 8;
	add.s64 	%rd88, %rd86, %rd87;
	ld.u64 	%rd3, [%rd88];
	cvta.to.global.u64 	%rd89, %rd7;
	ld.global.u8 	%rd90, [%rd89+12];
	ld.global.u8 	%rd91, [%rd89+13];
	shl.b64 	%rd92, %rd91, 8;
	or.b64  	%rd93, %rd92, %rd90;
	ld.global.u8 	%rd94, [%rd89+14];
	shl.b64 	%rd95, %rd94, 16;
	ld.global.u8 	%rd96, [%rd89+15];
	shl.b64 	%rd97, %rd96, 24;
	or.b64  	%rd98, %rd97, %rd95;
	or.b64  	%rd99, %rd98, %rd93;
	ld.global.u8 	%rd100, [%rd89+16];
	ld.global.u8 	%rd101, [%rd89+17];
	shl.b64 	%rd102, %rd101, 8;
	or.b64  	%rd103, %rd102, %rd100;
	ld.global.u8 	%rd104, [%rd89+18];
	shl.b64 	%rd105, %rd104, 16;
	ld.global.u8 	%rd106, [%rd89+19];
	shl.b64 	%rd107, %rd106, 24;
	or.b64  	%rd108, %rd107, %rd105;
	or.b64  	%rd109, %rd108, %rd103;
	shl.b64 	%rd110, %rd109, 32;
	or.b64  	%rd111, %rd110, %rd99;
	mul.wide.u32 	%rd112, %r4, 8;
	add.s64 	%rd113, %rd111, %rd112;
	ld.u64 	%rd4, [%rd113];
	shl.b32 	%r52, %r1, 7;
	mov.u32 	%r53, _ZZ6kernelPK6tracesS1_PfS2_S2_E16cache_offset_idx;
	add.s32 	%r6, %r53, %r52;
	shl.b32 	%r54, %r2, 2;
	add.s32 	%r7, %r6, %r54;
	st.shared.u32 	[%r7], %r1;
	mov.u32 	%r55, _ZZ6kernelPK6tracesS1_PfS2_S2_E17cache_scaling_idx;
	add.s32 	%r8, %r55, %r52;
	add.s32 	%r9, %r8, %r54;
	st.shared.u32 	[%r9], %r2;
	cvt.rn.f32.u32 	%f9, %r4;
	add.s32 	%r56, %r1, -16;
	cvt.rn.f32.s32 	%f10, %r56;
	sub.f32 	%f11, %f10, %f9;
	mul.f32 	%f12, %f11, %f11;
	mov.f32 	%f13, 0f42C80000;
	sub.f32 	%f14, %f13, %f12;
	add.s32 	%r57, %r2, -16;
	cvt.rn.f32.s32 	%f15, %r57;
	add.f32 	%f16, %f9, %f15;
	mul.f32 	%f17, %f16, %f16;
	sub.f32 	%f18, %f14, %f17;
	mov.u32 	%r58, _ZZ6kernelPK6tracesS1_PfS2_S2_E17cache_correlation;
	add.s32 	%r10, %r58, %r52;
	add.s32 	%r11, %r10, %r54;
	st.shared.f32 	[%r11], %f18;
	bar.sync 	0;
	mov.u32 	%r84, %ntid.x;
	setp.lt.u32 	%p2, %r84, 2;
	@%p2 bra 	$L__BB0_19;
	max.u32 	%r13, %r1, %r2;
$L__BB0_4:
	shr.u32 	%r15, %r84, 1;
	setp.le.u32 	%p3, %r15, %r13;
	@%p3 bra 	$L__BB0_18;
	ld.shared.f32 	%f1, [%r11];
	shl.b32 	%r16, %r15, 7;
	add.s32 	%r59, %r10, %r16;
	add.s32 	%r17, %r59, %r54;
	ld.shared.f32 	%f2, [%r17];
	setp.leu.f32 	%p4, %f1, %f2;
	setp.gt.f32 	%p5, %f1, %f2;
	selp.f32 	%f3, %f1, %f2, %p5;
	@%p4 bra 	$L__BB0_7;
	ld.shared.u32 	%r85, [%r7];
	bra.uni 	$L__BB0_8;
$L__BB0_7:
	add.s32 	%r62, %r7, %r16;
	ld.shared.u32 	%r85, [%r62];
$L__BB0_8:
	@%p4 bra 	$L__BB0_10;
	ld.shared.u32 	%r86, [%r9];
	bra.uni 	$L__BB0_11;
$L__BB0_10:
	add.s32 	%r64, %r9, %r16;
	ld.shared.u32 	%r86, [%r64];
$L__BB0_11:
	add.s32 	%r24, %r15, %r2;
	shl.b32 	%r25, %r15, 2;
	add.s32 	%r65, %r11, %r25;
	ld.shared.f32 	%f4, [%r65];
	add.s32 	%r66, %r17, %r25;
	ld.shared.f32 	%f5, [%r66];
	setp.leu.f32 	%p7, %f4, %f5;
	setp.gt.f32 	%p8, %f4, %f5;
	selp.f32 	%f6, %f4, %f5, %p8;
	@%p7 bra 	$L__BB0_13;
	add.s32 	%r70, %r7, %r25;
	ld.shared.u32 	%r87, [%r70];
	bra.uni 	$L__BB0_14;
$L__BB0_13:
	add.s32 	%r67, %r6, %r16;
	shl.b32 	%r68, %r24, 2;
	add.s32 	%r69, %r67, %r68;
	ld.shared.u32 	%r87, [%r69];
$L__BB0_14:
	@%p7 bra 	$L__BB0_16;
	add.s32 	%r74, %r9, %r25;
	ld.shared.u32 	%r88, [%r74];
	bra.uni 	$L__BB0_17;
$L__BB0_16:
	add.s32 	%r71, %r8, %r16;
	shl.b32 	%r72, %r24, 2;
	add.s32 	%r73, %r71, %r72;
	ld.shared.u32 	%r88, [%r73];
$L__BB0_17:
	setp.gt.f32 	%p10, %f3, %f6;
	selp.f32 	%f19, %f3, %f6, %p10;
	st.shared.f32 	[%r11], %f19;
	selp.b32 	%r75, %r85, %r87, %p10;
	cvt.rn.f32.s32 	%f20, %r75;
	cvt.rzi.s32.f32 	%r76, %f20;
	st.shared.u32 	[%r7], %r76;
	selp.b32 	%r77, %r86, %r88, %p10;
	cvt.rn.f32.s32 	%f21, %r77;
	cvt.rzi.s32.f32 	%r78, %f21;
	st.shared.u32 	[%r9], %r78;
$L__BB0_18:
	bar.sync 	0;
	setp.gt.u32 	%p11, %r84, 3;
	mov.u32 	%r84, %r15;
	@%p11 bra 	$L__BB0_4;
$L__BB0_19:
	ld.param.u64 	%rd124, [_Z6kernelPK6tracesS1_PfS2_S2__param_4];
	ld.param.u64 	%rd123, [_Z6kernelPK6tracesS1_PfS2_S2__param_2];
	ld.shared.u32 	%r79, [_ZZ6kernelPK6tracesS1_PfS2_S2_E16cache_offset_idx];
	cvt.rn.f64.s32 	%fd2, %r79;
	add.f64 	%fd3, %fd2, 0d406F400000000000;
	cvt.rn.f32.f64 	%f22, %fd3;
	add.f32 	%f23, %f22, 0f43FA0000;
	cvt.f64.f32 	%fd4, %f23;
	mul.f64 	%fd5, %fd4, 0d3FD0000000000000;
	sub.f64 	%fd6, %fd2, %fd5;
	cvt.rn.f32.f64 	%f24, %fd6;
	ld.shared.u32 	%r80, [_ZZ6kernelPK6tracesS1_PfS2_S2_E17cache_scaling_idx];
	cvt.rn.f64.s32 	%fd7, %r80;
	add.f64 	%fd8, %fd7, 0d3FA9999A00000000;
	cvt.rn.f32.f64 	%f25, %fd8;
	add.f32 	%f26, %f25, 0fBF666666;
	cvt.f64.f32 	%fd9, %f26;
	mul.f64 	%fd10, %fd9, 0d3FD0000000000000;
	sub.f64 	%fd11, %fd7, %fd10;
	cvt.rn.f32.f64 	%f27, %fd11;
	ld.shared.f32 	%f28, [_ZZ6kernelPK6tracesS1_PfS2_S2_E17cache_correlation];
	mov.u32 	%r81, %nctaid.x;
	mad.lo.s32 	%r32, %r81, %r5, %r4;
	cvta.to.global.u64 	%rd114, %rd123;
	mul.wide.u32 	%rd115, %r32, 4;
	add.s64 	%rd5, %rd114, %rd115;
	st.global.f32 	[%rd5], %f28;
	cvt.rn.f32.s32 	%f29, %r79;
	div.rn.f32 	%f30, %f29, 0f41F80000;
	sub.f32 	%f31, %f22, %f24;
	fma.rn.f32 	%f32, %f30, %f31, %f24;
	cvta.to.global.u64 	%rd116, %rd9;
	add.s64 	%rd6, %rd116, %rd115;
	st.global.f32 	[%rd6], %f32;
	cvt.rn.f32.s32 	%f33, %r80;
	div.rn.f32 	%f34, %f33, 0f41F80000;
	sub.f32 	%f35, %f25, %f27;
	fma.rn.f32 	%f36, %f34, %f35, %f27;
	cvta.to.global.u64 	%rd117, %rd124;
	add.s64 	%rd118, %rd117, %rd115;
	st.global.f32 	[%rd118], %f36;
	ld.f32 	%f37, [%rd3];
	st.global.f32 	[%rd5], %f37;
	ld.f32 	%f38, [%rd4];
	st.global.f32 	[%rd6], %f38;
	ld.f32 	%f39, [%rd3];
	add.f32 	%f7, %f39, %f38;
	st.global.f32 	[%rd118], %f7;
	setp.ne.s32 	%p12, %r3, 0;
	@%p12 bra 	$L__BB0_21;
	ld.global.f32 	%f40, [%rd5];
	cvt.f64.f32 	%fd12, %f40;
	ld.global.f32 	%f41, [%rd6];
	cvt.f64.f32 	%fd13, %f41;
	cvt.f64.f32 	%fd14, %f7;
	cvta.to.local.u64 	%rd120, %rd12;
	st.local.v2.u32 	[%rd120], {%r4, %r5};
	st.local.u32 	[%rd120+8], %r32;
	st.local.f64 	[%rd120+16], %fd12;
	st.local.f64 	[%rd120+24], %fd13;
	st.local.f64 	[%rd120+32], %fd14;
	mov.u64 	%rd121, $str$3;
	cvta.global.u64 	%rd122, %rd121;
	{ // callseq 3, 0
	.param .b64 param0;
	st.param.b64 	[param0], %rd122;
	.param .b64 param1;
	st.param.b64 	[param1], %rd12;
	.param .b32 retval0;
	call.uni (retval0), 
	vprintf, 
	(
	param0, 
	param1
	);
	ld.param.b32 	%r82, [retval0];
	} // callseq 3
$L__BB0_21:
	ret;

}


// ===== COMPILED SASS (sm_100) =====

	.target	sm_100

	.elftype	@"ET_EXEC"


//--------------------- .note.nv.tkinfo           --------------------------
	.section	.note.nv.tkinfo,"",@"SHT_NOTE"
	.sectionflags	@"SHF_NOTE_NV_TKINFO"
	.tkinfo
        /*0018*/ 	.word	0x00000002
        /*0030*/ 	.string	""
        /*0030*/ 	.string	"ptxas"
        /*0030*/ 	.string	"Cuda compilation tools, release 13.0, V13.0.88"
        /*0030*/ 	.string	"Build cuda_13.0.r13.0/compiler.36424714_0"
        /*0030*/ 	.string	"-arch sm_100 -m 64 "



//--------------------- .note.nv.cuinfo           --------------------------
	.section	.note.nv.cuinfo,"",@"SHT_NOTE"
	.sectionflags	@"SHF_NOTE_NV_CUINFO"
        /*0018*/ 	.short	0x0002
        /*001a*/ 	.short	0x0064
        /*001c*/ 	.short	0x0082
	.zero		2


//--------------------- .nv.info                  --------------------------
	.section	.nv.info,"",@"SHT_CUDA_INFO"
	.align	4


	//----- nvinfo : EIATTR_REGCOUNT
	.align		4
        /*0000*/ 	.byte	0x04, 0x2f
        /*0002*/ 	.short	(.L_5 - .L_4)
	.align		4
.L_4:
        /*0004*/ 	.word	index@(_Z6kernelPK6tracesS1_PfS2_S2_)
        /*0008*/ 	.word	0x00000020


	//----- nvinfo : EIATTR_FRAME_SIZE
	.align		4
.L_5:
        /*000c*/ 	.byte	0x04, 0x11
        /*000e*/ 	.short	(.L_7 - .L_6)
	.align		4
.L_6:
        /*0010*/ 	.word	index@($__internal_0_$__cuda_sm3x_div_rn_noftz_f32_slowpath)
        /*0014*/ 	.word	0x00000028


	//----- nvinfo : EIATTR_FRAME_SIZE
	.align		4
.L_7:
        /*0018*/ 	.byte	0x04, 0x11
        /*001a*/ 	.short	(.L_9 - .L_8)
	.align		4
.L_8:
        /*001c*/ 	.word	index@(_Z6kernelPK6tracesS1_PfS2_S2_)
        /*0020*/ 	.word	0x00000028


	//----- nvinfo : EIATTR_MIN_STACK_SIZE
	.align		4
.L_9:
        /*0024*/ 	.byte	0x04, 0x12
        /*0026*/ 	.short	(.L_11 - .L_10)
	.align		4
.L_10:
        /*0028*/ 	.word	index@(_Z6kernelPK6tracesS1_PfS2_S2_)
        /*002c*/ 	.word	0x00000028
.L_11:


//--------------------- .nv.compat                --------------------------
	.section	.nv.compat,"",@"SHT_CUDA_COMPAT_INFO"
	.align	4
        /*0000*/ 	.byte	0x02, 0x09, 0x00, 0x00, 0x02, 0x02, 0x01, 0x00, 0x02, 0x05, 0x05, 0x00, 0x03, 0x07, 0x01, 0x01
        /*0010*/ 	.byte	0x02, 0x03, 0x00, 0x00, 0x02, 0x06, 0x01, 0x00, 0x04, 0x0b, 0x08, 0x00, 0x01, 0x00, 0x00, 0x00
        /*0020*/ 	.byte	0x00, 0x00, 0x00, 0x00


//--------------------- .nv.info._Z6kernelPK6tracesS1_PfS2_S2_ --------------------------
	.section	.nv.info._Z6kernelPK6tracesS1_PfS2_S2_,"",@"SHT_CUDA_INFO"
	.sectionflags	@""
	.align	4


	//----- nvinfo : EIATTR_CUDA_API_VERSION
	.align		4
        /*0000*/ 	.byte	0x04, 0x37
        /*0002*/ 	.short	(.L_13 - .L_12)
.L_12:
        /*0004*/ 	.word	0x00000082


	//----- nvinfo : EIATTR_KPARAM_INFO
	.align		4
.L_13:
        /*0008*/ 	.byte	0x04, 0x17
        /*000a*/ 	.short	(.L_15 - .L_14)
.L_14:
        /*000c*/ 	.word	0x00000000
        /*0010*/ 	.short	0x0004
        /*0012*/ 	.short	0x0020
        /*0014*/ 	.byte	0x00, 0xf5, 0x21, 0x00


	//----- nvinfo : EIATTR_KPARAM_INFO
	.align		4
.L_15:
        /*0018*/ 	.byte	0x04, 0x17
        /*001a*/ 	.short	(.L_17 - .L_16)
.L_16:
        /*001c*/ 	.word	0x00000000
        /*0020*/ 	.short	0x0003
        /*0022*/ 	.short	0x0018
        /*0024*/ 	.byte	0x00, 0xf5, 0x21, 0x00


	//----- nvinfo : EIATTR_KPARAM_INFO
	.align		4
.L_17:
        /*0028*/ 	.byte	0x04, 0x17
        /*002a*/ 	.short	(.L_19 - .L_18)
.L_18:
        /*002c*/ 	.word	0x00000000
        /*0030*/ 	.short	0x0002
        /*0032*/ 	.short	0x0010
        /*0034*/ 	.byte	0x00, 0xf5, 0x21, 0x00


	//----- nvinfo : EIATTR_KPARAM_INFO
	.align		4
.L_19:
        /*0038*/ 	.byte	0x04, 0x17
        /*003a*/ 	.short	(.L_21 - .L_20)
.L_20:
        /*003c*/ 	.word	0x00000000
        /*0040*/ 	.short	0x0001
        /*0042*/ 	.short	0x0008
        /*0044*/ 	.byte	0x00, 0xf5, 0x21, 0x00


	//----- nvinfo : EIATTR_KPARAM_INFO
	.align		4
.L_21:
        /*0048*/ 	.byte	0x04, 0x17
        /*004a*/ 	.short	(.L_23 - .L_22)
.L_22:
        /*004c*/ 	.word	0x00000000
        /*0050*/ 	.short	0x0000
        /*0052*/ 	.short	0x0000
        /*0054*/ 	.byte	0x00, 0xf5, 0x21, 0x00


	//----- nvinfo : EIATTR_SPARSE_MMA_MASK
	.align		4
.L_23:
        /*0058*/ 	.byte	0x03, 0x50
        /*005a*/ 	.short	0x0000


	//----- nvinfo : EIATTR_MAXREG_COUNT
	.align		4
        /*005c*/ 	.byte	0x03, 0x1b
        /*005e*/ 	.short	0x00ff


	//----- nvinfo : EIATTR_NUM_BARRIERS
	.align		4
        /*0060*/ 	.byte	0x02, 0x4c
        /*0062*/ 	.byte	0x01
	.zero		1


	//----- nvinfo : EIATTR_EXTERNS
	.align		4
        /*0064*/ 	.byte	0x04, 0x0f
        /*0066*/ 	.short	(.L_25 - .L_24)


	//   ....[0]....
	.align		4
.L_24:
        /*0068*/ 	.word	index@(vprintf)


	//----- nvinfo : EIATTR_MERCURY_ISA_VERSION
	.align		4
.L_25:
        /*006c*/ 	.byte	0x03, 0x5f
        /*006e*/ 	.short	0x0101


	//----- nvinfo : EIATTR_VRC_CTA_INIT_COUNT
	.align		4
        /*0070*/ 	.byte	0x02, 0x4a
	.zero		1
	.zero		1


	//----- nvinfo : EIATTR_SYSCALL_OFFSETS
	.align		4
        /*0074*/ 	.byte	0x04, 0x46
        /*0076*/ 	.short	(.L_27 - .L_26)


	//   ....[0]....
.L_26:
        /*0078*/ 	.word	0x00000210


	//   ....[1]....
        /*007c*/ 	.word	0x000003c0


	//   ....[2]....
        /*0080*/ 	.word	0x00000590


	//   ....[3]....
        /*0084*/ 	.word	0x000012c0


	//----- nvinfo : EIATTR_EXIT_INSTR_OFFSETS
	.align		4
.L_27:
        /*0088*/ 	.byte	0x04, 0x1c
        /*008a*/ 	.short	(.L_29 - .L_28)


	//   ....[0]....
.L_28:
        /*008c*/ 	.word	0x00001170


	//   ....[1]....
        /*0090*/ 	.word	0x000012d0


	//----- nvinfo : EIATTR_CRS_STACK_SIZE
	.align		4
.L_29:
        /*0094*/ 	.byte	0x04, 0x1e
        /*0096*/ 	.short	(.L_31 - .L_30)
.L_30:
        /*0098*/ 	.word	0x00000000


	//----- nvinfo : EIATTR_CBANK_PARAM_SIZE
	.align		4
.L_31:
        /*009c*/ 	.byte	0x03, 0x19
        /*009e*/ 	.short	0x0028


	//----- nvinfo : EIATTR_PARAM_CBANK
	.align		4
        /*00a0*/ 	.byte	0x04, 0x0a
        /*00a2*/ 	.short	(.L_33 - .L_32)
	.align		4
.L_32:
        /*00a4*/ 	.word	index@(.nv.constant0._Z6kernelPK6tracesS1_PfS2_S2_)
        /*00a8*/ 	.short	0x0380
        /*00aa*/ 	.short	0x0028


	//----- nvinfo : EIATTR_SW_WAR
	.align		4
.L_33:
        /*00ac*/ 	.byte	0x04, 0x36
        /*00ae*/ 	.short	(.L_35 - .L_34)
.L_34:
        /*00b0*/ 	.word	0x00000008
.L_35:


//--------------------- .nv.callgraph             --------------------------
	.section	.nv.callgraph,"",@"SHT_CUDA_CALLGRAPH"
	.align	4
	.sectionentsize	8
	.align		4
        /*0000*/ 	.word	0x00000000
	.align		4
        /*0004*/ 	.word	0xffffffff
	.align		4
        /*0008*/ 	.word	index@(_Z6kernelPK6tracesS1_PfS2_S2_)
	.align		4
        /*000c*/ 	.word	index@(vprintf)
	.align		4
        /*0010*/ 	.word	0x00000000
	.align		4
        /*0014*/ 	.word	0xfffffffe
	.align		4
        /*0018*/ 	.word	0x00000000
	.align		4
        /*001c*/ 	.word	0xfffffffd
	.align		4
        /*0020*/ 	.word	0x00000000
	.align		4
        /*0024*/ 	.word	0xfffffffc


//--------------------- .nv.constant4             --------------------------
	.section	.nv.constant4,"a",@progbits
	.align	8
	.align		8
.nv.constant4:
        /*0000*/ 	.dword	vprintf
	.align		8
        /*0008*/ 	.dword	$str
	.align		8
        /*0010*/ 	.dword	$str$1
	.align		8
        /*0018*/ 	.dword	$str$2
	.align		8
        /*0020*/ 	.dword	$str$3


//--------------------- .text._Z6kernelPK6tracesS1_PfS2_S2_ --------------------------
	.section	.text._Z6kernelPK6tracesS1_PfS2_S2_,"ax",@progbits
	.align	128
        .global         _Z6kernelPK6tracesS1_PfS2_S2_
        .type           _Z6kernelPK6tracesS1_PfS2_S2_,@function
        .size           _Z6kernelPK6tracesS1_PfS2_S2_,(.L_x_20 - _Z6kernelPK6tracesS1_PfS2_S2_)
        .other          _Z6kernelPK6tracesS1_PfS2_S2_,@"STO_CUDA_ENTRY STV_DEFAULT"
_Z6kernelPK6tracesS1_PfS2_S2_:
.text._Z6kernelPK6tracesS1_PfS2_S2_:
[----:B------:R-:W0:Y:S01]  /*0000*/  LDC R1, c[0x0][0x37c] ;  /* 0x0000df00ff017b82 */ /* 0x000e220000000800 */
[----:B------:R-:W1:Y:S01]  /*0010*/  S2R R16, SR_CTAID.X ;  /* 0x0000000000107919 */ /* 0x000e620000002500 */
[----:B------:R-:W2:Y:S01]  /*0020*/  LDCU UR4, c[0x0][0x2f8] ;  /* 0x00005f00ff0477ac */ /* 0x000ea20008000800 */
[----:B0-----:R-:W-:Y:S01]  /*0030*/  VIADD R1, R1, 0xffffffd8 ;  /* 0xffffffd801017836 */ /* 0x001fe20000000000 */
[----:B------:R-:W-:Y:S01]  /*0040*/  BSSY.RECONVERGENT B6, `(.L_x_0) ;  /* 0x0000056000067945 */ /* 0x000fe20003800200 */
[----:B------:R-:W1:Y:S01]  /*0050*/  S2R R17, SR_CTAID.Y ;  /* 0x0000000000117919 */ /* 0x000e620000002600 */
[----:B------:R-:W0:Y:S01]  /*0060*/  LDCU UR5, c[0x0][0x2fc] ;  /* 0x00005f80ff0577ac */ /* 0x000e220008000800 */
[----:B------:R-:W3:Y:S01]  /*0070*/  S2R R24, SR_TID.X ;  /* 0x0000000000187919 */ /* 0x000ee20000002100 */
[----:B------:R-:W4:Y:S01]  /*0080*/  LDCU.64 UR36, c[0x0][0x358] ;  /* 0x00006b00ff2477ac */ /* 0x000f220008000a00 */
[----:B------:R-:W3:Y:S01]  /*0090*/  S2R R23, SR_TID.Y ;  /* 0x0000000000177919 */ /* 0x000ee20000002200 */
[----:B--2---:R-:W-:-:S05]  /*00a0*/  IADD3 R22, P1, PT, R1, UR4, RZ ;  /* 0x0000000401167c10 */ /* 0x004fca000ff3e0ff */
[----:B0-----:R-:W-:Y:S01]  /*00b0*/  IMAD.X R19, RZ, RZ, UR5, P1 ;  /* 0x00000005ff137e24 */ /* 0x001fe200088e06ff */
[----:B-1----:R-:W-:-:S04]  /*00c0*/  LOP3.LUT R0, R17, R16, RZ, 0xfc, !PT ;  /* 0x0000001011007212 */ /* 0x002fc800078efcff */
[----:B---3--:R-:W-:Y:S02]  /*00d0*/  LOP3.LUT P0, RZ, R0, R24, R23, 0xfe, !PT ;  /* 0x0000001800ff7212 */ /* 0x008fe4000780fe17 */
[----:B------:R-:W-:-:S11]  /*00e0*/  LOP3.LUT R25, R24, R23, RZ, 0xfc, !PT ;  /* 0x0000001718197212 */ /* 0x000fd600078efcff */
[----:B----4-:R-:W-:Y:S05]  /*00f0*/  @P0 BRA `(.L_x_1) ;  /* 0x0000000400280947 */ /* 0x010fea0003800000 */
[----:B------:R-:W0:Y:S01]  /*0100*/  LDC.64 R8, c[0x0][0x380] ;  /* 0x0000e000ff087b82 */ /* 0x000e220000000a00 */
[----:B------:R-:W-:Y:S01]  /*0110*/  MOV R18, 0x0 ;  /* 0x0000000000127802 */ /* 0x000fe20000000f00 */
[----:B------:R-:W1:Y:S01]  /*0120*/  LDCU.64 UR4, c[0x4][0x8] ;  /* 0x01000100ff0477ac */ /* 0x000e620008000a00 */
[----:B0-----:R-:W2:Y:S04]  /*0130*/  LDG.E.U8 R0, desc[UR36][R8.64] ;  /* 0x0000002408007981 */ /* 0x001ea8000c1e1100 */
[----:B------:R-:W2:Y:S04]  /*0140*/  LDG.E.U8 R3, desc[UR36][R8.64+0x1] ;  /* 0x0000012408037981 */ /* 0x000ea8000c1e1100 */
[----:B------:R-:W3:Y:S04]  /*0150*/  LDG.E.U8 R2, desc[UR36][R8.64+0x2] ;  /* 0x0000022408027981 */ /* 0x000ee8000c1e1100 */
[----:B------:R-:W3:Y:S01]  /*0160*/  LDG.E.U8 R5, desc[UR36][R8.64+0x3] ;  /* 0x0000032408057981 */ /* 0x000ee2000c1e1100 */
[----:B-1----:R-:W-:Y:S01]  /*0170*/  MOV R4, UR4 ;  /* 0x0000000400047c02 */ /* 0x002fe20008000f00 */
[----:B------:R-:W-:-:S02]  /*0180*/  IMAD.MOV.U32 R6, RZ, RZ, R22 ;  /* 0x000000ffff067224 */ /* 0x000fc400078e0016 */
[----:B------:R-:W-:Y:S02]  /*0190*/  IMAD.MOV.U32 R7, RZ, RZ, R19 ;  /* 0x000000ffff077224 */ /* 0x000fe400078e0013 */
[----:B--2---:R-:W-:Y:S02]  /*01a0*/  IMAD R0, R3, 0x100, R0 ;  /* 0x0000010003007824 */ /* 0x004fe400078e0200 */
[----:B---3--:R-:W-:Y:S02]  /*01b0*/  IMAD R5, R5, 0x100, R2 ;  /* 0x0000010005057824 */ /* 0x008fe400078e0202 */
[----:B------:R0:W1:Y:S02]  /*01c0*/  LDC.64 R2, c[0x4][R18] ;  /* 0x0100000012027b82 */ /* 0x0000640000000a00 */
[----:B------:R-:W-:Y:S02]  /*01d0*/  IMAD.U32 R0, R5, 0x10000, R0 ;  /* 0x0001000005007824 */ /* 0x000fe400078e0000 */
[----:B------:R-:W-:-:S03]  /*01e0*/  IMAD.U32 R5, RZ, RZ, UR5 ;  /* 0x00000005ff057e24 */ /* 0x000fc6000f8e00ff */
[----:B------:R0:W-:Y:S04]  /*01f0*/  STL [R1], R0 ;  /* 0x0000000001007387 */ /* 0x0001e80000100800 */
[----:B------:R-:W-:-:S07]  /*0200*/  LEPC R20, `(.L_x_2) ;  /* 0x000000001014794e */ /* 0x000fce0000000000 */
[----:B01----:R-:W-:Y:S05]  /*0210*/  CALL.ABS.NOINC R2 ;  /* 0x0000000002007343 */ /* 0x003fea0003c00000 */
.L_x_2:
[----:B------:R-:W0:Y:S01]  /*0220*/  LDC.64 R2, c[0x0][0x380] ;  /* 0x0000e000ff027b82 */ /* 0x000e220000000a00 */
[----:B------:R-:W1:Y:S01]  /*0230*/  LDCU.64 UR4, c[0x4][0x10] ;  /* 0x01000200ff0477ac */ /* 0x000e620008000a00 */
[----:B0-----:R-:W2:Y:S04]  /*0240*/  LDG.E.U8 R0, desc[UR36][R2.64+0x4] ;  /* 0x0000042402007981 */ /* 0x001ea8000c1e1100 */
[----:B------:R-:W2:Y:S04]  /*0250*/  LDG.E.U8 R5, desc[UR36][R2.64+0x5] ;  /* 0x0000052402057981 */ /* 0x000ea8000c1e1100 */
[----:B------:R-:W3:Y:S04]  /*0260*/  LDG.E.U8 R4, desc[UR36][R2.64+0x6] ;  /* 0x0000062402047981 */ /* 0x000ee8000c1e1100 */
[----:B------:R-:W4:Y:S04]  /*0270*/  LDG.E.U8 R6, desc[UR36][R2.64+0x7] ;  /* 0x0000072402067981 */ /* 0x000f28000c1e1100 */
[----:B------:R-:W5:Y:S04]  /*0280*/  LDG.E.U8 R10, desc[UR36][R2.64+0xb] ;  /* 0x00000b24020a7981 */ /* 0x000f68000c1e1100 */
[----:B------:R-:W5:Y:S04]  /*0290*/  LDG.E.U8 R7, desc[UR36][R2.64+0x8] ;  /* 0x0000082402077981 */ /* 0x000f68000c1e1100 */
[----:B------:R-:W5:Y:S04]  /*02a0*/  LDG.E.U8 R8, desc[UR36][R2.64+0x9] ;  /* 0x0000092402087981 */ /* 0x000f68000c1e1100 */
[----:B------:R-:W5:Y:S01]  /*02b0*/  LDG.E.U8 R9, desc[UR36][R2.64+0xa] ;  /* 0x00000a2402097981 */ /* 0x000f62000c1e1100 */
[----:B--2---:R-:W-:Y:S01]  /*02c0*/  PRMT R0, R0, 0x6540, R5 ;  /* 0x0000654000007816 */ /* 0x004fe20000000005 */
[----:B---3--:R-:W-:-:S02]  /*02d0*/  IMAD.U32 R4, R4, 0x10000, RZ ;  /* 0x0001000004047824 */ /* 0x008fc400078e00ff */
[----:B----4-:R-:W-:Y:S02]  /*02e0*/  IMAD.SHL.U32 R5, R6, 0x1000000, RZ ;  /* 0x0100000006057824 */ /* 0x010fe400078e00ff */
[----:B-----5:R-:W-:Y:S01]  /*02f0*/  IMAD.SHL.U32 R10, R10, 0x1000000, RZ ;  /* 0x010000000a0a7824 */ /* 0x020fe200078e00ff */
[----:B------:R-:W-:Y:S02]  /*0300*/  PRMT R7, R7, 0x6540, R8 ;  /* 0x0000654007077816 */ /* 0x000fe40000000008 */
[----:B------:R-:W-:Y:S02]  /*0310*/  SHF.L.U32 R9, R9, 0x10, RZ ;  /* 0x0000001009097819 */ /* 0x000fe400000006ff */
[----:B------:R-:W-:Y:S02]  /*0320*/  LOP3.LUT R8, R0, R5, R4, 0xfe, !PT ;  /* 0x0000000500087212 */ /* 0x000fe400078efe04 */
[----:B------:R-:W-:-:S05]  /*0330*/  LOP3.LUT R9, R7, R10, R9, 0xfe, !PT ;  /* 0x0000000a07097212 */ /* 0x000fca00078efe09 */
[----:B------:R-:W2:Y:S01]  /*0340*/  LD.E R0, desc[UR36][R8.64+0x4] ;  /* 0x0000042408007980 */ /* 0x000ea2000c101900 */
[----:B------:R0:W3:Y:S01]  /*0350*/  LDC.64 R2, c[0x4][R18] ;  /* 0x0100000012027b82 */ /* 0x0000e20000000a00 */
[----:B-1----:R-:W-:Y:S02]  /*0360*/  IMAD.U32 R4, RZ, RZ, UR4 ;  /* 0x00000004ff047e24 */ /* 0x002fe4000f8e00ff */
[----:B------:R-:W-:Y:S02]  /*0370*/  IMAD.U32 R5, RZ, RZ, UR5 ;  /* 0x00000005ff057e24 */ /* 0x000fe4000f8e00ff */
[----:B------:R-:W-:Y:S02]  /*0380*/  IMAD.MOV.U32 R6, RZ, RZ, R22 ;  /* 0x000000ffff067224 */ /* 0x000fe400078e0016 */
[----:B------:R-:W-:Y:S01]  /*0390*/  IMAD.MOV.U32 R7, RZ, RZ, R19 ;  /* 0x000000ffff077224 */ /* 0x000fe200078e0013 */
[----:B--23--:R0:W-:Y:S06]  /*03a0*/  STL [R1], R0 ;  /* 0x0000000001007387 */ /* 0x00c1ec0000100800 */
[----:B------:R-:W-:-:S07]  /*03b0*/  LEPC R20, `(.L_x_3) ;  /* 0x000000001014794e */ /* 0x000fce0000000000 */
[----:B0-----:R-:W-:Y:S05]  /*03c0*/  CALL.ABS.NOINC R2 ;  /* 0x0000000002007343 */ /* 0x001fea0003c00000 */
.L_x_3:
[----:B------:R-:W0:Y:S01]  /*03d0*/  LDC.64 R2, c[0x0][0x380] ;  /* 0x0000e000ff027b82 */ /* 0x000e220000000a00 */
[----:B------:R-:W1:Y:S01]  /*03e0*/  LDCU.64 UR4, c[0x4][0x18] ;  /* 0x01000300ff0477ac */ /* 0x000e620008000a00 */
[----:B0-----:R-:W2:Y:S04]  /*03f0*/  LDG.E.U8 R6, desc[UR36][R2.64+0xf] ;  /* 0x00000f2402067981 */ /* 0x001ea8000c1e1100 */
[----:B------:R-:W3:Y:S04]  /*0400*/  LDG.E.U8 R0, desc[UR36][R2.64+0xc] ;  /* 0x00000c2402007981 */ /* 0x000ee8000c1e1100 */
[----:B------:R-:W3:Y:S04]  /*0410*/  LDG.E.U8 R5, desc[UR36][R2.64+0xd] ;  /* 0x00000d2402057981 */ /* 0x000ee8000c1e1100 */
[----:B------:R-:W4:Y:S04]  /*0420*/  LDG.E.U8 R4, desc[UR36][R2.64+0xe] ;  /* 0x00000e2402047981 */ /* 0x000f28000c1e1100 */
[----:B------:R-:W5:Y:S04]  /*0430*/  LDG.E.U8 R9, desc[UR36][R2.64+0x12] ;  /* 0x0000122402097981 */ /* 0x000f68000c1e1100 */
[----:B------:R-:W5:Y:S04]  /*0440*/  LDG.E.U8 R10, desc[UR36][R2.64+0x13] ;  /* 0x00001324020a7981 */ /* 0x000f68000c1e1100 */
[----:B------:R-:W5:Y:S04]  /*0450*/  LDG.E.U8 R7, desc[UR36][R2.64+0x10] ;  /* 0x0000102402077981 */ /* 0x000f68000c1e1100 */
[----:B------:R-:W5:Y:S01]  /*0460*/  LDG.E.U8 R8, desc[UR36][R2.64+0x11] ;  /* 0x0000112402087981 */ /* 0x000f62000c1e1100 */
[----:B--2---:R-:W-:Y:S01]  /*0470*/  IMAD.SHL.U32 R13, R6, 0x1000000, RZ ;  /* 0x01000000060d7824 */ /* 0x004fe200078e00ff */
[----:B---3--:R-:W-:-:S02]  /*0480*/  PRMT R0, R0, 0x6540, R5 ;  /* 0x0000654000007816 */ /* 0x008fc40000000005 */
[----:B----4-:R-:W-:Y:S01]  /*0490*/  SHF.L.U32 R4, R4, 0x10, RZ ;  /* 0x0000001004047819 */ /* 0x010fe200000006ff */
[----:B-----5:R-:W-:Y:S02]  /*04a0*/  IMAD.U32 R9, R9, 0x10000, RZ ;  /* 0x0001000009097824 */ /* 0x020fe400078e00ff */
[----:B------:R-:W-:Y:S01]  /*04b0*/  IMAD.SHL.U32 R10, R10, 0x1000000, RZ ;  /* 0x010000000a0a7824 */ /* 0x000fe200078e00ff */
[----:B------:R-:W-:Y:S02]  /*04c0*/  LOP3.LUT R12, R0, R13, R4, 0xfe, !PT ;  /* 0x0000000d000c7212 */ /* 0x000fe400078efe04 */
[----:B------:R-:W-:-:S04]  /*04d0*/  PRMT R7, R7, 0x6540, R8 ;  /* 0x0000654007077816 */ /* 0x000fc80000000008 */
[----:B------:R-:W-:-:S05]  /*04e0*/  LOP3.LUT R13, R7, R10, R9, 0xfe, !PT ;  /* 0x0000000a070d7212 */ /* 0x000fca00078efe09 */
[----:B------:R-:W2:Y:S04]  /*04f0*/  LD.E.64 R8, desc[UR36][R12.64+0x8] ;  /* 0x000008240c087980 */ /* 0x000ea8000c101b00 */
[----:B--2---:R-:W2:Y:S01]  /*0500*/  LD.E R8, desc[UR36][R8.64+0x8] ;  /* 0x0000082408087980 */ /* 0x004ea2000c101900 */
[----:B------:R0:W3:Y:S01]  /*0510*/  LDC.64 R2, c[0x4][R18] ;  /* 0x0100000012027b82 */ /* 0x0000e20000000a00 */
[----:B-1----:R-:W-:Y:S01]  /*0520*/  IMAD.U32 R4, RZ, RZ, UR4 ;  /* 0x00000004ff047e24 */ /* 0x002fe2000f8e00ff */
[----:B------:R-:W-:Y:S01]  /*0530*/  MOV R5, UR5 ;  /* 0x0000000500057c02 */ /* 0x000fe20008000f00 */
[----:B------:R-:W-:Y:S02]  /*0540*/  IMAD.MOV.U32 R6, RZ, RZ, R22 ;  /* 0x000000ffff067224 */ /* 0x000fe400078e0016 */
[----:B------:R-:W-:Y:S01]  /*0550*/  IMAD.MOV.U32 R7, RZ, RZ, R19 ;  /* 0x000000ffff077224 */ /* 0x000fe200078e0013 */
[----:B--2---:R-:W1:Y:S02]  /*0560*/  F2F.F64.F32 R10, R8 ;  /* 0x00000008000a7310 */ /* 0x004e640000201800 */
[----:B-1-3--:R0:W-:Y:S04]  /*0570*/  STL.64 [R1], R10 ;  /* 0x0000000a01007387 */ /* 0x00a1e80000100a00 */
[----:B------:R-:W-:-:S07]  /*0580*/  LEPC R20, `(.L_x_1) ;  /* 0x000000001014794e */ /* 0x000fce0000000000 */
[----:B0-----:R-:W-:Y:S05]  /*0590*/  CALL.ABS.NOINC R2 ;  /* 0x0000000002007343 */ /* 0x001fea0003c00000 */
.L_x_1:
[----:B------:R-:W-:Y:S05]  /*05a0*/  BSYNC.RECONVERGENT B6 ;  /* 0x0000000000067941 */ /* 0x000fea0003800200 */
.L_x_0:
[----:B------:R-:W0:Y:S08]  /*05b0*/  LDC.64 R2, c[0x0][0x388] ;  /* 0x0000e200ff027b82 */ /* 0x000e300000000a00 */
[----:B------:R-:W1:Y:S01]  /*05c0*/  LDC.64 R4, c[0x0][0x380] ;  /* 0x0000e000ff047b82 */ /* 0x000e620000000a00 */
[----:B0-----:R-:W2:Y:S04]  /*05d0*/  LDG.E.U8 R8, desc[UR36][R2.64+0x10] ;  /* 0x0000102402087981 */ /* 0x001ea8000c1e1100 */
[----:B------:R-:W2:Y:S04]  /*05e0*/  LDG.E.U8 R9, desc[UR36][R2.64+0x11] ;  /* 0x0000112402097981 */ /* 0x000ea8000c1e1100 */
[----:B-1----:R-:W3:Y:S04]  /*05f0*/  LDG.E.U8 R18, desc[UR36][R4.64+0xc] ;  /* 0x00000c2404127981 */ /* 0x002ee8000c1e1100 */
[----:B------:R-:W3:Y:S04]  /*0600*/  LDG.E.U8 R15, desc[UR36][R4.64+0xd] ;  /* 0x00000d24040f7981 */ /* 0x000ee8000c1e1100 */
[----:B------:R-:W4:Y:S04]  /*0610*/  LDG.E.U8 R0, desc[UR36][R4.64+0xe] ;  /* 0x00000e2404007981 */ /* 0x000f28000c1e1100 */
        /* <DEDUP_REMOVED lines=10> */
[----:B------:R0:W4:Y:S01]  /*06c0*/  LDG.E.U8 R27, desc[UR36][R2.64+0xd] ;  /* 0x00000d24021b7981 */ /* 0x000122000c1e1100 */
[----:B------:R-:W1:Y:S01]  /*06d0*/  S2UR UR7, SR_CgaCtaId ;  /* 0x00000000000779c3 */ /* 0x000e620000008800 */
[----:B------:R-:W-:-:S02]  /*06e0*/  UMOV UR4, 0x400 ;  /* 0x0000040000047882 */ /* 0x000fc40000000000 */
[----:B------:R-:W-:Y:S02]  /*06f0*/  UIADD3 UR5, UPT, UPT, UR4, 0x1000, URZ ;  /* 0x0000100004057890 */ /* 0x000fe4000fffe0ff */
[----:B------:R-:W-:Y:S02]  /*0700*/  UIADD3 UR6, UPT, UPT, UR4, 0x2000, URZ ;  /* 0x0000200004067890 */ /* 0x000fe4000fffe0ff */
[----:B-1----:R-:W-:Y:S02]  /*0710*/  ULEA UR4, UR7, UR4, 0x18 ;  /* 0x0000000407047291 */ /* 0x002fe4000f8ec0ff */
[----:B------:R-:W-:Y:S02]  /*0720*/  ULEA UR5, UR7, UR5, 0x18 ;  /* 0x0000000507057291 */ /* 0x000fe4000f8ec0ff */
[----:B------:R-:W-:Y:S01]  /*0730*/  ULEA UR6, UR7, UR6, 0x18 ;  /* 0x0000000607067291 */ /* 0x000fe2000f8ec0ff */
[----:B--2---:R-:W-:Y:S02]  /*0740*/  PRMT R8, R8, 0x6540, R9 ;  /* 0x0000654008087816 */ /* 0x004fe40000000009 */
[----:B---3--:R-:W-:Y:S01]  /*0750*/  PRMT R18, R18, 0x6540, R15 ;  /* 0x0000654012127816 */ /* 0x008fe2000000000f */
[----:B----4-:R-:W-:-:S02]  /*0760*/  IMAD.U32 R9, R0, 0x10000, RZ ;  /* 0x0001000000097824 */ /* 0x010fc400078e00ff */
[----:B------:R-:W-:Y:S02]  /*0770*/  IMAD.SHL.U32 R6, R6, 0x1000000, RZ ;  /* 0x0100000006067824 */ /* 0x000fe400078e00ff */
[----:B------:R-:W-:-:S03]  /*0780*/  IMAD.SHL.U32 R10, R10, 0x1000000, RZ ;  /* 0x010000000a0a7824 */ /* 0x000fc600078e00ff */
[----:B0-----:R-:W-:Y:S02]  /*0790*/  LOP3.LUT R2, R18, R6, R9, 0xfe, !PT ;  /* 0x0000000612027212 */ /* 0x001fe400078efe09 */
[----:B------:R-:W-:Y:S02]  /*07a0*/  PRMT R15, R20, 0x6540, R21 ;  /* 0x00006540140f7816 */ /* 0x000fe40000000015 */
[----:B------:R-:W-:Y:S01]  /*07b0*/  SHF.L.U32 R0, R7, 0x10, RZ ;  /* 0x0000001007007819 */ /* 0x000fe200000006ff */
[----:B------:R-:W-:-:S03]  /*07c0*/  IMAD.U32 R11, R11, 0x10000, RZ ;  /* 0x000100000b0b7824 */ /* 0x000fc600078e00ff */
[----:B------:R-:W-:Y:S02]  /*07d0*/  LOP3.LUT R3, R15, R10, R0, 0xfe, !PT ;  /* 0x0000000a0f037212 */ /* 0x000fe400078efe00 */
[----:B------:R-:W-:-:S04]  /*07e0*/  SHF.L.U32 R14, R14, 0x18, RZ ;  /* 0x000000180e0e7819 */ /* 0x000fc800000006ff */
[----:B------:R-:W-:Y:S01]  /*07f0*/  LOP3.LUT R5, R8, R14, R11, 0xfe, !PT ;  /* 0x0000000e08057212 */ /* 0x000fe200078efe0b */
[----:B------:R-:W-:Y:S02]  /*0800*/  VIADD R8, R24, 0xfffffff0 ;  /* 0xfffffff018087836 */ /* 0x000fe40000000000 */
[----:B------:R-:W-:Y:S01]  /*0810*/  IMAD.WIDE.U32 R2, R17, 0x8, R2 ;  /* 0x0000000811027825 */ /* 0x000fe200078e0002 */
[----:B------:R-:W-:Y:S02]  /*0820*/  I2FP.F32.U32 R0, R16 ;  /* 0x0000001000007245 */ /* 0x000fe40000201000 */
[----:B------:R-:W-:Y:S01]  /*0830*/  I2FP.F32.S32 R9, R8 ;  /* 0x0000000800097245 */ /* 0x000fe20000201400 */
[----:B------:R-:W-:Y:S01]  /*0840*/  VIADD R10, R23, 0xfffffff0 ;  /* 0xfffffff0170a7836 */ /* 0x000fe20000000000 */
[----:B------:R0:W5:Y:S01]  /*0850*/  LD.E.64 R6, desc[UR36][R2.64] ;  /* 0x0000002402067980 */ /* 0x000162000c101b00 */
[----:B------:R-:W-:Y:S02]  /*0860*/  IMAD.U32 R13, R13, 0x10000, RZ ;  /* 0x000100000d0d7824 */ /* 0x000fe400078e00ff */
[----:B------:R-:W-:Y:S01]  /*0870*/  IMAD.SHL.U32 R12, R12, 0x1000000, RZ ;  /* 0x010000000c0c7824 */ /* 0x000fe200078e00ff */
[----:B------:R-:W-:Y:S01]  /*0880*/  PRMT R20, R26, 0x6540, R27 ;  /* 0x000065401a147816 */ /* 0x000fe2000000001b */
[----:B------:R-:W-:-:S03]  /*0890*/  FADD R9, -R0, R9 ;  /* 0x0000000900097221 */ /* 0x000fc60000000100 */
[----:B------:R-:W-:Y:S02]  /*08a0*/  LOP3.LUT R4, R20, R12, R13, 0xfe, !PT ;  /* 0x0000000c14047212 */ /* 0x000fe400078efe0d */
[----:B0-----:R-:W-:Y:S01]  /*08b0*/  I2FP.F32.S32 R3, R10 ;  /* 0x0000000a00037245 */ /* 0x001fe20000201400 */
[----:B------:R-:W-:Y:S01]  /*08c0*/  FFMA R9, -R9, R9, 100 ;  /* 0x42c8000009097423 */ /* 0x000fe20000000109 */
[----:B------:R-:W-:Y:S01]  /*08d0*/  LEA R2, R24, UR5, 0x7 ;  /* 0x0000000518027c11 */ /* 0x000fe2000f8e38ff */
[----:B------:R-:W-:Y:S01]  /*08e0*/  IMAD.WIDE.U32 R4, R16, 0x8, R4 ;  /* 0x0000000810047825 */ /* 0x000fe200078e0004 */
[----:B------:R-:W-:-:S03]  /*08f0*/  LEA R8, R24, UR4, 0x7 ;  /* 0x0000000418087c11 */ /* 0x000fc6000f8e38ff */
[----:B------:R-:W-:Y:S01]  /*0900*/  FADD R10, R0, R3 ;  /* 0x00000003000a7221 */ /* 0x000fe20000000000 */
[----:B------:R-:W-:Y:S01]  /*0910*/  LEA R0, R24, UR6, 0x7 ;  /* 0x0000000618007c11 */ /* 0x000fe2000f8e38ff */
[----:B------:R-:W-:Y:S05]  /*0920*/  WARPSYNC.ALL ;  /* 0x0000000000007948 */ /* 0x000fea0003800000 */
[----:B------:R-:W0:Y:S01]  /*0930*/  LDCU UR4, c[0x0][0x360] ;  /* 0x00006c00ff0477ac */ /* 0x000e220008000800 */
[----:B------:R-:W-:Y:S01]  /*0940*/  FFMA R12, -R10, R10, R9 ;  /* 0x0000000a0a0c7223 */ /* 0x000fe20000000109 */
[C---:B------:R-:W-:Y:S01]  /*0950*/  IMAD R3, R23.reuse, 0x4, R2 ;  /* 0x0000000417037824 */ /* 0x040fe200078e0202 */
[C---:B------:R-:W-:Y:S01]  /*0960*/  LEA R10, R23.reuse, R0, 0x2 ;  /* 0x00000000170a7211 */ /* 0x040fe200078e10ff */
[----:B------:R-:W-:Y:S01]  /*0970*/  IMAD R9, R23, 0x4, R8 ;  /* 0x0000000417097824 */ /* 0x000fe200078e0208 */
[----:B------:R-:W5:Y:S04]  /*0980*/  LD.E.64 R4, desc[UR36][R4.64] ;  /* 0x0000002404047980 */ /* 0x000f68000c101b00 */
[----:B------:R1:W-:Y:S04]  /*0990*/  STS [R3], R24 ;  /* 0x0000001803007388 */ /* 0x0003e80000000800 */
[----:B------:R1:W-:Y:S04]  /*09a0*/  STS [R10], R23 ;  /* 0x000000170a007388 */ /* 0x0003e80000000800 */
[----:B------:R1:W-:Y:S01]  /*09b0*/  STS [R9], R12 ;  /* 0x0000000c09007388 */ /* 0x0003e20000000800 */
[----:B0-----:R-:W-:Y:S01]  /*09c0*/  UISETP.GE.U32.AND UP0, UPT, UR4, 0x2, UPT ;  /* 0x000000020400788c */ /* 0x001fe2000bf06070 */
[----:B------:R-:W-:Y:S08]  /*09d0*/  BAR.SYNC.DEFER_BLOCKING 0x0 ;  /* 0x0000000000007b1d */ /* 0x000ff00000010000 */
[----:B-1----:R-:W-:Y:S05]  /*09e0*/  BRA.U !UP0, `(.L_x_4) ;  /* 0x0000000108cc7547 */ /* 0x002fea000b800000 */
[----:B------:R-:W-:Y:S01]  /*09f0*/  VIMNMX.U32 R24, PT, PT, R24, R23, !PT ;  /* 0x0000001718187248 */ /* 0x000fe20007fe0000 */
[----:B------:R-:W-:-:S07]  /*0a00*/  IMAD.U32 R11, RZ, RZ, UR4 ;  /* 0x00000004ff0b7e24 */ /* 0x000fce000f8e00ff */
.L_x_7:
[----:B------:R-:W-:Y:S01]  /*0a10*/  SHF.R.U32.HI R13, RZ, 0x1, R11 ;  /* 0x00000001ff0d7819 */ /* 0x000fe2000001160b */
[----:B------:R-:W-:Y:S03]  /*0a20*/  BSSY.RECONVERGENT B0, `(.L_x_5) ;  /* 0x000002b000007945 */ /* 0x000fe60003800200 */
[----:B------:R-:W-:-:S13]  /*0a30*/  ISETP.GT.U32.AND P0, PT, R13, R24, PT ;  /* 0x000000180d00720c */ /* 0x000fda0003f04070 */
[----:B--2---:R-:W-:Y:S05]  /*0a40*/  @!P0 BRA `(.L_x_6) ;  /* 0x0000000000a08947 */ /* 0x004fea0003800000 */
[C---:B------:R-:W-:Y:S01]  /*0a50*/  IMAD R12, R13.reuse, 0x80, R8 ;  /* 0x000000800d0c7824 */ /* 0x040fe200078e0208 */
[----:B------:R-:W-:Y:S01]  /*0a60*/  LDS R15, [R9] ;  /* 0x00000000090f7984 */ /* 0x000fe20000000800 */
[----:B------:R-:W-:Y:S02]  /*0a70*/  IMAD R18, R13, 0x4, R9 ;  /* 0x000000040d127824 */ /* 0x000fe400078e0209 */
[----:B------:R-:W-:Y:S02]  /*0a80*/  IMAD R12, R23, 0x4, R12 ;  /* 0x00000004170c7824 */ /* 0x000fe400078e020c */
[C---:B------:R-:W-:Y:S02]  /*0a90*/  IMAD.IADD R20, R13.reuse, 0x1, R23 ;  /* 0x000000010d147824 */ /* 0x040fe400078e0217 */
[----:B------:R-:W-:Y:S01]  /*0aa0*/  LDS R18, [R18] ;  /* 0x0000000012127984 */ /* 0x000fe20000000800 */
[----:B------:R-:W-:-:S03]  /*0ab0*/  LEA R21, R13, R12, 0x2 ;  /* 0x0000000c0d157211 */ /* 0x000fc600078e10ff */
[----:B------:R-:W0:Y:S04]  /*0ac0*/  LDS R14, [R12] ;  /* 0x000000000c0e7984 */ /* 0x000e280000000800 */
[----:B------:R-:W1:Y:S01]  /*0ad0*/  LDS R21, [R21] ;  /* 0x0000000015157984 */ /* 0x000e620000000800 */
[CC--:B0-----:R-:W-:Y:S02]  /*0ae0*/  FSETP.GT.AND P0, PT, R15.reuse, R14.reuse, PT ;  /* 0x0000000e0f00720b */ /* 0x0c1fe40003f04000 */
[CC--:B-1----:R-:W-:Y:S02]  /*0af0*/  FSETP.GT.AND P1, PT, R18.reuse, R21.reuse, PT ;  /* 0x000000151200720b */ /* 0x0c2fe40003f24000 */
[----:B------:R-:W-:Y:S02]  /*0b00*/  FSEL R15, R15, R14, P0 ;  /* 0x0000000e0f0f7208 */ /* 0x000fe40000000000 */
[----:B------:R-:W-:-:S07]  /*0b10*/  FSEL R18, R18, R21, P1 ;  /* 0x0000001512127208 */ /* 0x000fce0000800000 */
[----:B------:R-:W-:Y:S02]  /*0b20*/  @P0 LDS R21, [R3] ;  /* 0x0000000003150984 */ /* 0x000fe40000000800 */
[C---:B------:R-:W-:Y:S02]  /*0b30*/  @!P1 IMAD R27, R13.reuse, 0x80, R2 ;  /* 0x000000800d1b9824 */ /* 0x040fe400078e0202 */
[C---:B------:R-:W-:Y:S02]  /*0b40*/  @P1 IMAD R29, R13.reuse, 0x4, R10 ;  /* 0x000000040d1d1824 */ /* 0x040fe400078e020a */
[C---:B------:R-:W-:Y:S01]  /*0b50*/  @P1 IMAD R26, R13.reuse, 0x4, R3 ;  /* 0x000000040d1a1824 */ /* 0x040fe200078e0203 */
[C---:B------:R-:W-:Y:S01]  /*0b60*/  @!P1 LEA R28, R20.reuse, R27, 0x2 ;  /* 0x0000001b141c9211 */ /* 0x040fe200078e10ff */
[C---:B------:R-:W-:Y:S01]  /*0b70*/  @!P1 IMAD R27, R13.reuse, 0x80, R0 ;  /* 0x000000800d1b9824 */ /* 0x040fe200078e0200 */
[----:B------:R-:W-:Y:S03]  /*0b80*/  @P1 LDS R14, [R29] ;  /* 0x000000001d0e1984 */ /* 0x000fe60000000800 */
[----:B------:R-:W-:Y:S01]  /*0b90*/  @!P1 IMAD R20, R20, 0x4, R27 ;  /* 0x0000000414149824 */ /* 0x000fe200078e021b */
[----:B------:R0:W-:Y:S04]  /*0ba0*/  @P1 LDS R12, [R26] ;  /* 0x000000001a0c1984 */ /* 0x0001e80000000800 */
[----:B------:R1:W-:Y:S01]  /*0bb0*/  @!P1 LDS R14, [R20] ;  /* 0x00000000140e9984 */ /* 0x0003e20000000800 */
[----:B0-----:R-:W-:-:S03]  /*0bc0*/  @!P0 IMAD R26, R13, 0x80, R10 ;  /* 0x000000800d1a8824 */ /* 0x001fc600078e020a */
[----:B------:R-:W-:Y:S01]  /*0bd0*/  @!P1 LDS R12, [R28] ;  /* 0x000000001c0c9984 */ /* 0x000fe20000000800 */
[----:B-1----:R-:W-:-:S03]  /*0be0*/  @!P0 IMAD R20, R13, 0x80, R3 ;  /* 0x000000800d148824 */ /* 0x002fc600078e0203 */
[----:B------:R-:W-:Y:S04]  /*0bf0*/  @P0 LDS R27, [R10] ;  /* 0x000000000a1b0984 */ /* 0x000fe80000000800 */
[----:B------:R-:W0:Y:S04]  /*0c00*/  @!P0 LDS R21, [R20] ;  /* 0x0000000014158984 */ /* 0x000e280000000800 */
[----:B------:R-:W1:Y:S01]  /*0c10*/  @!P0 LDS R27, [R26] ;  /* 0x000000001a1b8984 */ /* 0x000e620000000800 */
[----:B------:R-:W-:-:S04]  /*0c20*/  FSETP.GT.AND P0, PT, R15, R18, PT ;  /* 0x000000120f00720b */ /* 0x000fc80003f04000 */
[----:B------:R-:W-:-:S05]  /*0c30*/  FSEL R18, R15, R18, P0 ;  /* 0x000000120f127208 */ /* 0x000fca0000000000 */
[----:B------:R2:W-:Y:S01]  /*0c40*/  STS [R9], R18 ;  /* 0x0000001209007388 */ /* 0x0005e20000000800 */
[----:B0-----:R-:W-:Y:S02]  /*0c50*/  SEL R12, R21, R12, P0 ;  /* 0x0000000c150c7207 */ /* 0x001fe40000000000 */
[----:B-1----:R-:W-:Y:S02]  /*0c60*/  SEL R14, R27, R14, P0 ;  /* 0x0000000e1b0e7207 */ /* 0x002fe40000000000 */
[----:B------:R-:W-:Y:S02]  /*0c70*/  I2FP.F32.S32 R12, R12 ;  /* 0x0000000c000c7245 */ /* 0x000fe40000201400 */
[----:B------:R-:W-:-:S04]  /*0c80*/  I2FP.F32.S32 R14, R14 ;  /* 0x0000000e000e7245 */ /* 0x000fc80000201400 */
[----:B------:R-:W0:Y:S08]  /*0c90*/  F2I.TRUNC.NTZ R12, R12 ;  /* 0x0000000c000c7305 */ /* 0x000e30000020f100 */
[----:B------:R-:W1:Y:S01]  /*0ca0*/  F2I.TRUNC.NTZ R21, R14 ;  /* 0x0000000e00157305 */ /* 0x000e62000020f100 */
[----:B0-----:R2:W-:Y:S04]  /*0cb0*/  STS [R3], R12 ;  /* 0x0000000c03007388 */ /* 0x0015e80000000800 */
[----:B-1----:R2:W-:Y:S02]  /*0cc0*/  STS [R10], R21 ;  /* 0x000000150a007388 */ /* 0x0025e40000000800 */
.L_x_6:
[----:B------:R-:W-:Y:S05]  /*0cd0*/  BSYNC.RECONVERGENT B0 ;  /* 0x0000000000007941 */ /* 0x000fea0003800200 */
.L_x_5:
[----:B------:R-:W-:Y:S01]  /*0ce0*/  BAR.SYNC.DEFER_BLOCKING 0x0 ;  /* 0x0000000000007b1d */ /* 0x000fe20000010000 */
[----:B------:R-:W-:Y:S02]  /*0cf0*/  ISETP.GT.U32.AND P0, PT, R11, 0x3, PT ;  /* 0x000000030b00780c */ /* 0x000fe40003f04070 */
[----:B------:R-:W-:-:S11]  /*0d00*/  MOV R11, R13 ;  /* 0x0000000d000b7202 */ /* 0x000fd60000000f00 */
[----:B------:R-:W-:Y:S05]  /*0d10*/  @P0 BRA `(.L_x_7) ;  /* 0xfffffffc003c0947 */ /* 0x000fea000383ffff */
.L_x_4:
[----:B------:R-:W0:Y:S01]  /*0d20*/  S2UR UR5, SR_CgaCtaId ;  /* 0x00000000000579c3 */ /* 0x000e220000008800 */
[----:B------:R-:W-:Y:S01]  /*0d30*/  UMOV UR4, 0x400 ;  /* 0x0000040000047882 */ /* 0x000fe20000000000 */
[----:B------:R-:W-:Y:S02]  /*0d40*/  IMAD.MOV.U32 R24, RZ, RZ, 0x3d042108 ;  /* 0x3d042108ff187424 */ /* 0x000fe400078e00ff */
[----:B--2---:R-:W-:-:S04]  /*0d50*/  IMAD.MOV.U32 R10, RZ, RZ, 0x41f80000 ;  /* 0x41f80000ff0a7424 */ /* 0x004fc800078e00ff */
[----:B------:R-:W1:Y:S01]  /*0d60*/  LDC.64 R14, c[0x0][0x390] ;  /* 0x0000e400ff0e7b82 */ /* 0x000e620000000a00 */
[----:B0-----:R-:W-:Y:S01]  /*0d70*/  ULEA UR4, UR5, UR4, 0x18 ;  /* 0x0000000405047291 */ /* 0x001fe2000f8ec0ff */
[----:B------:R-:W0:Y:S08]  /*0d80*/  LDCU UR5, c[0x0][0x370] ;  /* 0x00006e00ff0577ac */ /* 0x000e300008000800 */
[----:B------:R-:W2:Y:S04]  /*0d90*/  LDS R12, [UR4+0x1000] ;  /* 0x00100004ff0c7984 */ /* 0x000ea80008000800 */
[----:B------:R-:W3:Y:S04]  /*0da0*/  LDS R27, [UR4] ;  /* 0x00000004ff1b7984 */ /* 0x000ee80008000800 */
[----:B------:R-:W4:Y:S01]  /*0db0*/  LDS R11, [UR4+0x2000] ;  /* 0x00200004ff0b7984 */ /* 0x000f220008000800 */
[----:B0-----:R-:W-:-:S04]  /*0dc0*/  IMAD R0, R17, UR5, R16 ;  /* 0x0000000511007c24 */ /* 0x001fc8000f8e0210 */
[----:B-1----:R-:W-:Y:S01]  /*0dd0*/  IMAD.WIDE.U32 R14, R0, 0x4, R14 ;  /* 0x00000004000e7825 */ /* 0x002fe200078e000e */
[----:B--2---:R-:W0:Y:S04]  /*0de0*/  I2F.F64 R2, R12 ;  /* 0x0000000c00027312 */ /* 0x004e280000201c00 */
[----:B---3--:R1:W-:Y:S01]  /*0df0*/  STG.E desc[UR36][R14.64], R27 ;  /* 0x0000001b0e007986 */ /* 0x0083e2000c101924 */
[----:B0-----:R-:W-:-:S06]  /*0e00*/  DADD R20, R2, 250 ;  /* 0x406f400002147429 */ /* 0x001fcc0000000000 */
[----:B------:R-:W0:Y:S02]  /*0e10*/  F2F.F32.F64 R18, R20 ;  /* 0x0000001400127310 */ /* 0x000e240000301000 */
[----:B0-----:R-:W-:-:S06]  /*0e20*/  FADD R23, R18, 500 ;  /* 0x43fa000012177421 */ /* 0x001fcc0000000000 */
[----:B------:R-:W0:Y:S02]  /*0e30*/  F2F.F64.F32 R8, R23 ;  /* 0x0000001700087310 */ /* 0x000e240000201800 */
[----:B0-----:R-:W-:Y:S01]  /*0e40*/  DFMA R8, R8, -0.25, R2 ;  /* 0xbfd000000808782b */ /* 0x001fe20000000002 */
[----:B------:R-:W-:Y:S01]  /*0e50*/  I2FP.F32.S32 R2, R12 ;  /* 0x0000000c00027245 */ /* 0x000fe20000201400 */
[----:B------:R-:W-:-:S04]  /*0e60*/  FFMA R3, R24, -R10, 1 ;  /* 0x3f80000018037423 */ /* 0x000fc8000000080a */
[----:B------:R-:W0:Y:S01]  /*0e70*/  FCHK P0, R2, 31 ;  /* 0x41f8000002007902 */ /* 0x000e220000000000 */
[----:B------:R-:W-:-:S04]  /*0e80*/  FFMA R3, R3, R24, 0.032258063554763793945 ;  /* 0x3d04210803037423 */ /* 0x000fc80000000018 */
[----:B------:R-:W-:-:S03]  /*0e90*/  FFMA R12, R2, R3, RZ ;  /* 0x00000003020c7223 */ /* 0x000fc600000000ff */
[----:B------:R1:W2:Y:S01]  /*0ea0*/  F2F.F32.F64 R13, R8 ;  /* 0x00000008000d7310 */ /* 0x0002a20000301000 */
[----:B------:R-:W-:-:S04]  /*0eb0*/  FFMA R20, R12, -31, R2 ;  /* 0xc1f800000c147823 */ /* 0x000fc80000000002 */
[----:B------:R-:W-:Y:S01]  /*0ec0*/  FFMA R24, R3, R20, R12 ;  /* 0x0000001403187223 */ /* 0x000fe2000000000c */
[----:B0---4-:R-:W-:Y:S06]  /*0ed0*/  @!P0 BRA `(.L_x_8) ;  /* 0x00000000000c8947 */ /* 0x011fec0003800000 */
[----:B------:R-:W-:-:S07]  /*0ee0*/  MOV R24, 0xf00 ;  /* 0x00000f0000187802 */ /* 0x000fce0000000f00 */
[----:B-12--5:R-:W-:Y:S05]  /*0ef0*/  CALL.REL.NOINC `($__internal_0_$__cuda_sm3x_div_rn_noftz_f32_slowpath) ;  /* 0x0000000000f87944 */ /* 0x026fea0003c00000 */
[----:B------:R-:W-:-:S07]  /*0f00*/  IMAD.MOV.U32 R24, RZ, RZ, R8 ;  /* 0x000000ffff187224 */ /* 0x000fce00078e0008 */
.L_x_8:
[----:B------:R0:W1:Y:S01]  /*0f10*/  I2F.F64 R2, R11 ;  /* 0x0000000b00027312 */ /* 0x0000620000201c00 */
[----:B------:R-:W3:Y:S01]  /*0f20*/  LDC.64 R20, c[0x0][0x398] ;  /* 0x0000e600ff147b82 */ /* 0x000ee20000000a00 */
[----:B--2---:R-:W-:-:S04]  /*0f30*/  FADD R18, R18, -R13 ;  /* 0x8000000d12127221 */ /* 0x004fc80000000000 */
[----:B------:R-:W-:Y:S01]  /*0f40*/  FFMA R13, R18, R24, R13 ;  /* 0x00000018120d7223 */ /* 0x000fe2000000000d */
[----:B0-----:R-:W-:-:S04]  /*0f50*/  I2FP.F32.S32 R11, R11 ;  /* 0x0000000b000b7245 */ /* 0x001fc80000201400 */
[----:B------:R-:W0:Y:S01]  /*0f60*/  FCHK P0, R11, 31 ;  /* 0x41f800000b007902 */ /* 0x000e220000000000 */
[----:B-1----:R-:W-:-:S07]  /*0f70*/  DADD R26, R2, 0.050000011920928955078 ;  /* 0x3fa9999a021a7429 */ /* 0x002fce0000000000 */
[----:B------:R-:W1:Y:S01]  /*0f80*/  F2F.F32.F64 R12, R26 ;  /* 0x0000001a000c7310 */ /* 0x000e620000301000 */
[----:B---3--:R-:W-:-:S05]  /*0f90*/  IMAD.WIDE.U32 R20, R0, 0x4, R20 ;  /* 0x0000000400147825 */ /* 0x008fca00078e0014 */
[----:B------:R2:W-:Y:S01]  /*0fa0*/  STG.E desc[UR36][R20.64], R13 ;  /* 0x0000000d14007986 */ /* 0x0005e2000c101924 */
[----:B-1----:R-:W-:-:S04]  /*0fb0*/  FADD R23, R12, -0.89999997615814208984 ;  /* 0xbf6666660c177421 */ /* 0x002fc80000000000 */
[----:B------:R-:W1:Y:S02]  /*0fc0*/  F2F.F64.F32 R8, R23 ;  /* 0x0000001700087310 */ /* 0x000e640000201800 */
[----:B-1----:R-:W-:Y:S01]  /*0fd0*/  DFMA R8, R8, -0.25, R2 ;  /* 0xbfd000000808782b */ /* 0x002fe20000000002 */
[----:B------:R-:W-:-:S04]  /*0fe0*/  IMAD.MOV.U32 R3, RZ, RZ, 0x3d042108 ;  /* 0x3d042108ff037424 */ /* 0x000fc800078e00ff */
[----:B------:R-:W-:-:S05]  /*0ff0*/  FFMA R2, R3, -R10, 1 ;  /* 0x3f80000003027423 */ /* 0x000fca000000080a */
[----:B------:R2:W1:Y:S01]  /*1000*/  F2F.F32.F64 R9, R8 ;  /* 0x0000000800097310 */ /* 0x0004620000301000 */
[----:B------:R-:W-:-:S04]  /*1010*/  FFMA R2, R2, R3, 0.032258063554763793945 ;  /* 0x3d04210802027423 */ /* 0x000fc80000000003 */
[----:B------:R-:W-:-:S04]  /*1020*/  FFMA R18, R2, R11, RZ ;  /* 0x0000000b02127223 */ /* 0x000fc800000000ff */
[----:B------:R-:W-:-:S04]  /*1030*/  FFMA R3, R18, -31, R11 ;  /* 0xc1f8000012037823 */ /* 0x000fc8000000000b */
[----:B------:R-:W-:Y:S01]  /*1040*/  FFMA R18, R2, R3, R18 ;  /* 0x0000000302127223 */ /* 0x000fe20000000012 */
[----:B0-2---:R-:W-:Y:S06]  /*1050*/  @!P0 BRA `(.L_x_9) ;  /* 0x0000000000108947 */ /* 0x005fec0003800000 */
[----:B------:R-:W-:Y:S02]  /*1060*/  MOV R2, R11 ;  /* 0x0000000b00027202 */ /* 0x000fe40000000f00 */
[----:B------:R-:W-:-:S07]  /*1070*/  MOV R24, 0x1090 ;  /* 0x0000109000187802 */ /* 0x000fce0000000f00 */
[----:B-1---5:R-:W-:Y:S05]  /*1080*/  CALL.REL.NOINC `($__internal_0_$__cuda_sm3x_div_rn_noftz_f32_slowpath) ;  /* 0x0000000000947944 */ /* 0x022fea0003c00000 */
[----:B------:R-:W-:-:S07]  /*1090*/  IMAD.MOV.U32 R18, RZ, RZ, R8 ;  /* 0x000000ffff127224 */ /* 0x000fce00078e0008 */
.L_x_9:
[----:B------:R-:W0:Y:S01]  /*10a0*/  LDC.64 R2, c[0x0][0x3a0] ;  /* 0x0000e800ff027b82 */ /* 0x000e220000000a00 */
[----:B-1----:R-:W-:-:S04]  /*10b0*/  FADD R12, R12, -R9 ;  /* 0x800000090c0c7221 */ /* 0x002fc80000000000 */
[----:B------:R-:W-:Y:S01]  /*10c0*/  FFMA R9, R12, R18, R9 ;  /* 0x000000120c097223 */ /* 0x000fe20000000009 */
[----:B0-----:R-:W-:-:S05]  /*10d0*/  IMAD.WIDE.U32 R2, R0, 0x4, R2 ;  /* 0x0000000400027825 */ /* 0x001fca00078e0002 */
[----:B------:R0:W-:Y:S04]  /*10e0*/  STG.E desc[UR36][R2.64], R9 ;  /* 0x0000000902007986 */ /* 0x0001e8000c101924 */
[----:B-----5:R-:W2:Y:S04]  /*10f0*/  LD.E R11, desc[UR36][R6.64] ;  /* 0x00000024060b7980 */ /* 0x020ea8000c101900 */
[----:B--2---:R0:W-:Y:S04]  /*1100*/  STG.E desc[UR36][R14.64], R11 ;  /* 0x0000000b0e007986 */ /* 0x0041e8000c101924 */
[----:B------:R-:W2:Y:S01]  /*1110*/  LD.E R5, desc[UR36][R4.64] ;  /* 0x0000002404057980 */ /* 0x000ea2000c101900 */
[----:B------:R-:W-:-:S03]  /*1120*/  ISETP.NE.AND P0, PT, R25, RZ, PT ;  /* 0x000000ff1900720c */ /* 0x000fc60003f05270 */
[----:B--2---:R0:W-:Y:S04]  /*1130*/  STG.E desc[UR36][R20.64], R5 ;  /* 0x0000000514007986 */ /* 0x0041e8000c101924 */
[----:B------:R-:W2:Y:S02]  /*1140*/  LD.E R8, desc[UR36][R6.64] ;  /* 0x0000002406087980 */ /* 0x000ea4000c101900 */
[----:B--2---:R-:W-:-:S05]  /*1150*/  FADD R23, R5, R8 ;  /* 0x0000000805177221 */ /* 0x004fca0000000000 */
[----:B------:R0:W-:Y:S01]  /*1160*/  STG.E desc[UR36][R2.64], R23 ;  /* 0x0000001702007986 */ /* 0x0001e2000c101924 */
[----:B------:R-:W-:Y:S05]  /*1170*/  @P0 EXIT ;  /* 0x000000000000094d */ /* 0x000fea0003800000 */
[----:B0-----:R0:W2:Y:S04]  /*1180*/  LDG.E R2, desc[UR36][R14.64] ;  /* 0x000000240e027981 */ /* 0x0010a8000c1e1900 */
[----:B------:R-:W3:Y:S01]  /*1190*/  LDG.E R5, desc[UR36][R20.64] ;  /* 0x0000002414057981 */ /* 0x000ee2000c1e1900 */
[----:B------:R-:W1:Y:S01]  /*11a0*/  LDCU UR4, c[0x0][0x2f8] ;  /* 0x00005f00ff0477ac */ /* 0x000e620008000800 */
[----:B------:R-:W4:Y:S01]  /*11b0*/  F2F.F64.F32 R10, R23 ;  /* 0x00000017000a7310 */ /* 0x000f220000201800 */
[----:B------:R-:W-:Y:S01]  /*11c0*/  MOV R12, 0x0 ;  /* 0x00000000000c7802 */ /* 0x000fe20000000f00 */
[----:B------:R-:W-:Y:S01]  /*11d0*/  IMAD.MOV.U32 R7, RZ, RZ, R19 ;  /* 0x000000ffff077224 */ /* 0x000fe200078e0013 */
[----:B------:R-:W-:Y:S02]  /*11e0*/  MOV R6, R22 ;  /* 0x0000001600067202 */ /* 0x000fe40000000f00 */
[----:B0-----:R0:W0:Y:S01]  /*11f0*/  LDC.64 R14, c[0x4][R12] ;  /* 0x010000000c0e7b82 */ /* 0x0010220000000a00 */
[----:B-1----:R-:W-:Y:S01]  /*1200*/  VIADD R13, R22, -UR4 ;  /* 0x80000004160d7c36 */ /* 0x002fe20008000000 */
[----:B------:R-:W1:Y:S04]  /*1210*/  LDCU.64 UR4, c[0x4][0x20] ;  /* 0x01000400ff0477ac */ /* 0x000e680008000a00 */
[----:B------:R0:W-:Y:S04]  /*1220*/  STL.64 [R13], R16 ;  /* 0x000000100d007387 */ /* 0x0001e80000100a00 */
[----:B----4-:R4:W-:Y:S04]  /*1230*/  STL.64 [R13+0x20], R10 ;  /* 0x0000200a0d007387 */ /* 0x0109e80000100a00 */
[----:B------:R4:W-:Y:S01]  /*1240*/  STL [R13+0x8], R0 ;  /* 0x000008000d007387 */ /* 0x0009e20000100800 */
[----:B-1----:R-:W-:Y:S01]  /*1250*/  IMAD.U32 R4, RZ, RZ, UR4 ;  /* 0x00000004ff047e24 */ /* 0x002fe2000f8e00ff */
[----:B--2---:R-:W1:Y:S08]  /*1260*/  F2F.F64.F32 R2, R2 ;  /* 0x0000000200027310 */ /* 0x004e700000201800 */
[----:B---3--:R2:W3:Y:S01]  /*1270*/  F2F.F64.F32 R8, R5 ;  /* 0x0000000500087310 */ /* 0x0084e20000201800 */
[----:B-1----:R4:W-:Y:S01]  /*1280*/  STL.64 [R13+0x10], R2 ;  /* 0x000010020d007387 */ /* 0x0029e20000100a00 */
[----:B--2---:R-:W-:-:S03]  /*1290*/  IMAD.U32 R5, RZ, RZ, UR5 ;  /* 0x00000005ff057e24 */ /* 0x004fc6000f8e00ff */
[----:B0--3--:R4:W-:Y:S04]  /*12a0*/  STL.64 [R13+0x18], R8 ;  /* 0x000018080d007387 */ /* 0x0099e80000100a00 */
[----:B------:R-:W-:-:S07]  /*12b0*/  LEPC R20, `(.L_x_10) ;  /* 0x000000001014794e */ /* 0x000fce0000000000 */
[----:B----4-:R-:W-:Y:S05]  /*12c0*/  CALL.ABS.NOINC R14 ;  /* 0x000000000e007343 */ /* 0x010fea0003c00000 */
.L_x_10:
[----:B------:R-:W-:Y:S05]  /*12d0*/  EXIT ;  /* 0x000000000000794d */ /* 0x000fea0003800000 */
        .weak           $__internal_0_$__cuda_sm3x_div_rn_noftz_f32_slowpath
        .type           $__internal_0_$__cuda_sm3x_div_rn_noftz_f32_slowpath,@function
        .size           $__internal_0_$__cuda_sm3x_div_rn_noftz_f32_slowpath,(.L_x_20 - $__internal_0_$__cuda_sm3x_div_rn_noftz_f32_slowpath)
$__internal_0_$__cuda_sm3x_div_rn_noftz_f32_slowpath:
[----:B------:R-:W-:Y:S01]  /*12e0*/  SHF.R.U32.HI R23, RZ, 0x17, R10 ;  /* 0x00000017ff177819 */ /* 0x000fe2000001160a */
[----:B------:R-:W-:Y:S01]  /*12f0*/  IMAD.MOV.U32 R27, RZ, RZ, 0x41f80000 ;  /* 0x41f80000ff1b7424 */ /* 0x000fe200078e00ff */
[----:B------:R-:W-:Y:S02]  /*1300*/  SHF.R.U32.HI R28, RZ, 0x17, R2 ;  /* 0x00000017ff1c7819 */ /* 0x000fe40000011602 */
[----:B------:R-:W-:Y:S02]  /*1310*/  LOP3.LUT R23, R23, 0xff, RZ, 0xc0, !PT ;  /* 0x000000ff17177812 */ /* 0x000fe400078ec0ff */
[----:B------:R-:W-:-:S03]  /*1320*/  LOP3.LUT R28, R28, 0xff, RZ, 0xc0, !PT ;  /* 0x000000ff1c1c7812 */ /* 0x000fc600078ec0ff */
[----:B------:R-:W-:Y:S02]  /*1330*/  VIADD R3, R23, 0xffffffff ;  /* 0xffffffff17037836 */ /* 0x000fe40000000000 */
[----:B------:R-:W-:-:S03]  /*1340*/  VIADD R8, R28, 0xffffffff ;  /* 0xffffffff1c087836 */ /* 0x000fc60000000000 */
[----:B------:R-:W-:-:S04]  /*1350*/  ISETP.GT.U32.AND P0, PT, R3, 0xfd, PT ;  /* 0x000000fd0300780c */ /* 0x000fc80003f04070 */
[----:B------:R-:W-:-:S13]  /*1360*/  ISETP.GT.U32.OR P0, PT, R8, 0xfd, P0 ;  /* 0x000000fd0800780c */ /* 0x000fda0000704470 */
[----:B------:R-:W-:Y:S01]  /*1370*/  @!P0 MOV R8, RZ ;  /* 0x000000ff00088202 */ /* 0x000fe20000000f00 */
[----:B------:R-:W-:Y:S06]  /*1380*/  @!P0 BRA `(.L_x_11) ;  /* 0x0000000000688947 */ /* 0x000fec0003800000 */
[----:B------:R-:W-:Y:S01]  /*1390*/  IMAD.MOV.U32 R3, RZ, RZ, 0x41f80000 ;  /* 0x41f80000ff037424 */ /* 0x000fe200078e00ff */
[----:B------:R-:W-:-:S04]  /*13a0*/  FSETP.GTU.FTZ.AND P0, PT, |R2|, +INF , PT ;  /* 0x7f8000000200780b */ /* 0x000fc80003f1c200 */
[----:B------:R-:W-:-:S04]  /*13b0*/  FSETP.GTU.FTZ.AND P1, PT, |R3|, +INF , PT ;  /* 0x7f8000000300780b */ /* 0x000fc80003f3c200 */
[----:B------:R-:W-:-:S13]  /*13c0*/  PLOP3.LUT P0, PT, P0, P1, PT, 0xf8, 0x8f ;  /* 0x00000000008f781c */ /* 0x000fda0000703f70 */
[----:B------:R-:W-:Y:S05]  /*13d0*/  @P0 BRA `(.L_x_12) ;  /* 0x00000004004c0947 */ /* 0x000fea0003800000 */
[----:B------:R-:W-:-:S13]  /*13e0*/  LOP3.LUT P0, RZ, R27, 0x7fffffff, R2, 0xc8, !PT ;  /* 0x7fffffff1bff7812 */ /* 0x000fda000780c802 */
[----:B------:R-:W-:Y:S05]  /*13f0*/  @!P0 BRA `(.L_x_13) ;  /* 0x00000004003c8947 */ /* 0x000fea0003800000 */
[C---:B------:R-:W-:Y:S02]  /*1400*/  FSETP.NEU.FTZ.AND P2, PT, |R2|.reuse, +INF , PT ;  /* 0x7f8000000200780b */ /* 0x040fe40003f5d200 */
[----:B------:R-:W-:Y:S02]  /*1410*/  FSETP.NEU.FTZ.AND P1, PT, |R3|, +INF , PT ;  /* 0x7f8000000300780b */ /* 0x000fe40003f3d200 */
[----:B------:R-:W-:-:S11]  /*1420*/  FSETP.NEU.FTZ.AND P0, PT, |R2|, +INF , PT ;  /* 0x7f8000000200780b */ /* 0x000fd60003f1d200 */
[----:B------:R-:W-:Y:S05]  /*1430*/  @!P1 BRA !P2, `(.L_x_13) ;  /* 0x00000004002c9947 */ /* 0x000fea0005000000 */
[----:B------:R-:W-:-:S04]  /*1440*/  LOP3.LUT P2, RZ, R2, 0x7fffffff, RZ, 0xc0, !PT ;  /* 0x7fffffff02ff7812 */ /* 0x000fc8000784c0ff */
[----:B------:R-:W-:-:S13]  /*1450*/  PLOP3.LUT P1, PT, P1, P2, PT, 0x2f, 0xf2 ;  /* 0x0000000000f2781c */ /* 0x000fda0000f24577 */
[----:B------:R-:W-:Y:S05]  /*1460*/  @P1 BRA `(.L_x_14) ;  /* 0x0000000400181947 */ /* 0x000fea0003800000 */
[----:B------:R-:W-:-:S04]  /*1470*/  LOP3.LUT P1, RZ, R27, 0x7fffffff, RZ, 0xc0, !PT ;  /* 0x7fffffff1bff7812 */ /* 0x000fc8000782c0ff */
[----:B------:R-:W-:-:S13]  /*1480*/  PLOP3.LUT P0, PT, P0, P1, PT, 0x2f, 0xf2 ;  /* 0x0000000000f2781c */ /* 0x000fda0000702577 */
[----:B------:R-:W-:Y:S05]  /*1490*/  @P0 BRA `(.L_x_15) ;  /* 0x0000000400000947 */ /* 0x000fea0003800000 */
[----:B------:R-:W-:-:S05]  /*14a0*/  VIADD R8, R28, 0xffffffff ;  /* 0xffffffff1c087836 */ /* 0x000fca0000000000 */
[----:B------:R-:W-:Y:S01]  /*14b0*/  ISETP.GE.AND P0, PT, R8, RZ, PT ;  /* 0x000000ff0800720c */ /* 0x000fe20003f06270 */
[----:B------:R-:W-:-:S05]  /*14c0*/  VIADD R8, R23, 0xffffffff ;  /* 0xffffffff17087836 */ /* 0x000fca0000000000 */
[----:B------:R-:W-:-:S07]  /*14d0*/  ISETP.GE.AND P1, PT, R8, RZ, PT ;  /* 0x000000ff0800720c */ /* 0x000fce0003f26270 */
[----:B------:R-:W-:Y:S01]  /*14e0*/  @P0 IMAD.MOV.U32 R8, RZ, RZ, RZ ;  /* 0x000000ffff080224 */ /* 0x000fe200078e00ff */
[----:B------:R-:W-:Y:S01]  /*14f0*/  @!P0 MOV R8, 0xffffffc0 ;  /* 0xffffffc000088802 */ /* 0x000fe20000000f00 */
[----:B------:R-:W-:-:S04]  /*1500*/  @!P0 FFMA R2, R2, 1.84467440737095516160e+19, RZ ;  /* 0x5f80000002028823 */ /* 0x000fc800000000ff */
[----:B------:R-:W-:Y:S01]  /*1510*/  @!P1 FFMA R27, R3, 1.84467440737095516160e+19, RZ ;  /* 0x5f800000031b9823 */ /* 0x000fe200000000ff */
[----:B------:R-:W-:-:S07]  /*1520*/  @!P1 VIADD R8, R8, 0x40 ;  /* 0x0000004008089836 */ /* 0x000fce0000000000 */
.L_x_11:
[----:B------:R-:W-:Y:S01]  /*1530*/  LEA R26, R23, 0xc0800000, 0x17 ;  /* 0xc0800000171a7811 */ /* 0x000fe200078eb8ff */
[----:B------:R-:W-:-:S04]  /*1540*/  VIADD R28, R28, 0xffffff81 ;  /* 0xffffff811c1c7836 */ /* 0x000fc80000000000 */
[----:B------:R-:W-:Y:S01]  /*1550*/  IMAD.IADD R29, R27, 0x1, -R26 ;  /* 0x000000011b1d7824 */ /* 0x000fe200078e0a1a */
[C---:B------:R-:W-:Y:S01]  /*1560*/  IADD3 R23, PT, PT, R28.reuse, 0x7f, -R23 ;  /* 0x0000007f1c177810 */ /* 0x040fe20007ffe817 */
[----:B------:R-:W-:Y:S02]  /*1570*/  IMAD R2, R28, -0x800000, R2 ;  /* 0xff8000001c027824 */ /* 0x000fe400078e0202 */
[----:B------:R-:W0:Y:S01]  /*1580*/  MUFU.RCP R26, R29 ;  /* 0x0000001d001a7308 */ /* 0x000e220000001000 */
[----:B------:R-:W-:Y:S01]  /*1590*/  FADD.FTZ R27, -R29, -RZ ;  /* 0x800000ff1d1b7221 */ /* 0x000fe20000010100 */
[----:B------:R-:W-:-:S03]  /*15a0*/  IMAD.IADD R23, R23, 0x1, R8 ;  /* 0x0000000117177824 */ /* 0x000fc600078e0208 */
[----:B0-----:R-:W-:-:S04]  /*15b0*/  FFMA R3, R26, R27, 1 ;  /* 0x3f8000001a037423 */ /* 0x001fc8000000001b */
[----:B------:R-:W-:-:S04]  /*15c0*/  FFMA R26, R26, R3, R26 ;  /* 0x000000031a1a7223 */ /* 0x000fc8000000001a */
[----:B------:R-:W-:-:S04]  /*15d0*/  FFMA R3, R2, R26, RZ ;  /* 0x0000001a02037223 */ /* 0x000fc800000000ff */
[----:B------:R-:W-:-:S04]  /*15e0*/  FFMA R29, R27, R3, R2 ;  /* 0x000000031b1d7223 */ /* 0x000fc80000000002 */
[----:B------:R-:W-:-:S04]  /*15f0*/  FFMA R3, R26, R29, R3 ;  /* 0x0000001d1a037223 */ /* 0x000fc80000000003 */
[----:B------:R-:W-:-:S04]  /*1600*/  FFMA R27, R27, R3, R2 ;  /* 0x000000031b1b7223 */ /* 0x000fc80000000002 */
[----:B------:R-:W-:-:S05]  /*1610*/  FFMA R2, R26, R27, R3 ;  /* 0x0000001b1a027223 */ /* 0x000fca0000000003 */
[----:B------:R-:W-:-:S04]  /*1620*/  SHF.R.U32.HI R28, RZ, 0x17, R2 ;  /* 0x00000017ff1c7819 */ /* 0x000fc80000011602 */
[----:B------:R-:W-:-:S04]  /*1630*/  LOP3.LUT R8, R28, 0xff, RZ, 0xc0, !PT ;  /* 0x000000ff1c087812 */ /* 0x000fc800078ec0ff */
[----:B------:R-:W-:-:S05]  /*1640*/  IADD3 R8, PT, PT, R8, R23, RZ ;  /* 0x0000001708087210 */ /* 0x000fca0007ffe0ff */
[----:B------:R-:W-:-:S05]  /*1650*/  VIADD R28, R8, 0xffffffff ;  /* 0xffffffff081c7836 */ /* 0x000fca0000000000 */
[----:B------:R-:W-:-:S13]  /*1660*/  ISETP.GE.U32.AND P0, PT, R28, 0xfe, PT ;  /* 0x000000fe1c00780c */ /* 0x000fda0003f06070 */
[----:B------:R-:W-:Y:S05]  /*1670*/  @!P0 BRA `(.L_x_16) ;  /* 0x0000000000808947 */ /* 0x000fea0003800000 */
[----:B------:R-:W-:-:S13]  /*1680*/  ISETP.GT.AND P0, PT, R8, 0xfe, PT ;  /* 0x000000fe0800780c */ /* 0x000fda0003f04270 */
[----:B------:R-:W-:Y:S05]  /*1690*/  @P0 BRA `(.L_x_17) ;  /* 0x00000000006c0947 */ /* 0x000fea0003800000 */
[----:B------:R-:W-:-:S13]  /*16a0*/  ISETP.GE.AND P0, PT, R8, 0x1, PT ;  /* 0x000000010800780c */ /* 0x000fda0003f06270 */
[----:B------:R-:W-:Y:S05]  /*16b0*/  @P0 BRA `(.L_x_18) ;  /* 0x0000000000980947 */ /* 0x000fea0003800000 */
[----:B------:R-:W-:Y:S02]  /*16c0*/  ISETP.GE.AND P0, PT, R8, -0x18, PT ;  /* 0xffffffe80800780c */ /* 0x000fe40003f06270 */
[----:B------:R-:W-:-:S11]  /*16d0*/  LOP3.LUT R2, R2, 0x80000000, RZ, 0xc0, !PT ;  /* 0x8000000002027812 */ /* 0x000fd600078ec0ff */
[----:B------:R-:W-:Y:S05]  /*16e0*/  @!P0 BRA `(.L_x_18) ;  /* 0x00000000008c8947 */ /* 0x000fea0003800000 */
[CCC-:B------:R-:W-:Y:S01]  /*16f0*/  FFMA.RZ R28, R26.reuse, R27.reuse, R3.reuse ;  /* 0x0000001b1a1c7223 */ /* 0x1c0fe2000000c003 */
[CCC-:B------:R-:W-:Y:S01]  /*1700*/  FFMA.RP R23, R26.reuse, R27.reuse, R3.reuse ;  /* 0x0000001b1a177223 */ /* 0x1c0fe20000008003 */
[----:B------:R-:W-:Y:S01]  /*1710*/  FFMA.RM R26, R26, R27, R3 ;  /* 0x0000001b1a1a7223 */ /* 0x000fe20000004003 */
[C---:B------:R-:W-:Y:S01]  /*1720*/  VIADD R3, R8.reuse, 0x20 ;  /* 0x0000002008037836 */ /* 0x040fe20000000000 */
[----:B------:R-:W-:Y:S02]  /*1730*/  ISETP.NE.AND P2, PT, R8, RZ, PT ;  /* 0x000000ff0800720c */ /* 0x000fe40003f45270 */
[----:B------:R-:W-:Y:S02]  /*1740*/  LOP3.LUT R28, R28, 0x7fffff, RZ, 0xc0, !PT ;  /* 0x007fffff1c1c7812 */ /* 0x000fe400078ec0ff */
[----:B------:R-:W-:Y:S01]  /*1750*/  ISETP.NE.AND P1, PT, R8, RZ, PT ;  /* 0x000000ff0800720c */ /* 0x000fe20003f25270 */
[----:B------:R-:W-:Y:S01]  /*1760*/  IMAD.MOV R8, RZ, RZ, -R8 ;  /* 0x000000ffff087224 */ /* 0x000fe200078e0a08 */
[----:B------:R-:W-:-:S02]  /*1770*/  LOP3.LUT R28, R28, 0x800000, RZ, 0xfc, !PT ;  /* 0x008000001c1c7812 */ /* 0x000fc400078efcff */
[----:B------:R-:W-:Y:S02]  /*1780*/  FSETP.NEU.FTZ.AND P0, PT, R23, R26, PT ;  /* 0x0000001a1700720b */ /* 0x000fe40003f1d000 */
[----:B------:R-:W-:Y:S02]  /*1790*/  SHF.L.U32 R3, R28, R3, RZ ;  /* 0x000000031c037219 */ /* 0x000fe400000006ff */
[----:B------:R-:W-:Y:S02]  /*17a0*/  SEL R23, R8, RZ, P2 ;  /* 0x000000ff08177207 */ /* 0x000fe40001000000 */
[----:B------:R-:W-:Y:S02]  /*17b0*/  ISETP.NE.AND P1, PT, R3, RZ, P1 ;  /* 0x000000ff0300720c */ /* 0x000fe40000f25270 */
[----:B------:R-:W-:Y:S02]  /*17c0*/  SHF.R.U32.HI R23, RZ, R23, R28 ;  /* 0x00000017ff177219 */ /* 0x000fe4000001161c */
[----:B------:R-:W-:-:S02]  /*17d0*/  PLOP3.LUT P0, PT, P0, P1, PT, 0xf8, 0x8f ;  /* 0x00000000008f781c */ /* 0x000fc40000703f70 */
[----:B------:R-:W-:Y:S02]  /*17e0*/  SHF.R.U32.HI R8, RZ, 0x1, R23 ;  /* 0x00000001ff087819 */ /* 0x000fe40000011617 */
[----:B------:R-:W-:-:S04]  /*17f0*/  SEL R3, RZ, 0x1, !P0 ;  /* 0x00000001ff037807 */ /* 0x000fc80004000000 */
[----:B------:R-:W-:-:S04]  /*1800*/  LOP3.LUT R26, R3, 0x1, R8, 0xf8, !PT ;  /* 0x00000001031a7812 */ /* 0x000fc800078ef808 */
[----:B------:R-:W-:-:S05]  /*1810*/  LOP3.LUT R23, R26, R23, RZ, 0xc0, !PT ;  /* 0x000000171a177212 */ /* 0x000fca00078ec0ff */
[----:B------:R-:W-:-:S05]  /*1820*/  IMAD.IADD R23, R8, 0x1, R23 ;  /* 0x0000000108177824 */ /* 0x000fca00078e0217 */
[----:B------:R-:W-:Y:S01]  /*1830*/  LOP3.LUT R2, R23, R2, RZ, 0xfc, !PT ;  /* 0x0000000217027212 */ /* 0x000fe200078efcff */
[----:B------:R-:W-:Y:S06]  /*1840*/  BRA `(.L_x_18) ;  /* 0x0000000000347947 */ /* 0x000fec0003800000 */
.L_x_17:
[----:B------:R-:W-:-:S04]  /*1850*/  LOP3.LUT R2, R2, 0x80000000, RZ, 0xc0, !PT ;  /* 0x8000000002027812 */ /* 0x000fc800078ec0ff */
[----:B------:R-:W-:Y:S01]  /*1860*/  LOP3.LUT R2, R2, 0x7f800000, RZ, 0xfc, !PT ;  /* 0x7f80000002027812 */ /* 0x000fe200078efcff */
[----:B------:R-:W-:Y:S06]  /*1870*/  BRA `(.L_x_18) ;  /* 0x0000000000287947 */ /* 0x000fec0003800000 */
.L_x_16:
[----:B------:R-:W-:Y:S01]  /*1880*/  LEA R2, R23, R2, 0x17 ;  /* 0x0000000217027211 */ /* 0x000fe200078eb8ff */
[----:B------:R-:W-:Y:S06]  /*1890*/  BRA `(.L_x_18) ;  /* 0x0000000000207947 */ /* 0x000fec0003800000 */
.L_x_15:
[----:B------:R-:W-:-:S04]  /*18a0*/  LOP3.LUT R2, R27, 0x80000000, R2, 0x48, !PT ;  /* 0x800000001b027812 */ /* 0x000fc800078e4802 */
[----:B------:R-:W-:Y:S01]  /*18b0*/  LOP3.LUT R2, R2, 0x7f800000, RZ, 0xfc, !PT ;  /* 0x7f80000002027812 */ /* 0x000fe200078efcff */
[----:B------:R-:W-:Y:S06]  /*18c0*/  BRA `(.L_x_18) ;  /* 0x0000000000147947 */ /* 0x000fec0003800000 */
.L_x_14:
[----:B------:R-:W-:Y:S01]  /*18d0*/  LOP3.LUT R2, R27, 0x80000000, R2, 0x48, !PT ;  /* 0x800000001b027812 */ /* 0x000fe200078e4802 */
[----:B------:R-:W-:Y:S06]  /*18e0*/  BRA `(.L_x_18) ;  /* 0x00000000000c7947 */ /* 0x000fec0003800000 */
.L_x_13:
[----:B------:R-:W0:Y:S01]  /*18f0*/  MUFU.RSQ R2, -QNAN ;  /* 0xffc0000000027908 */ /* 0x000e220000001400 */
[----:B------:R-:W-:Y:S05]  /*1900*/  BRA `(.L_x_18) ;  /* 0x0000000000047947 */ /* 0x000fea0003800000 */
.L_x_12:
[----:B------:R-:W-:-:S07]  /*1910*/  FADD.FTZ R2, R2, R3 ;  /* 0x0000000302027221 */ /* 0x000fce0000010000 */
.L_x_18:
[----:B0-----:R-:W-:Y:S02]  /*1920*/  IMAD.MOV.U32 R8, RZ, RZ, R2 ;  /* 0x000000ffff087224 */ /* 0x001fe400078e0002 */
[----:B------:R-:W-:Y:S02]  /*1930*/  IMAD.MOV.U32 R2, RZ, RZ, R24 ;  /* 0x000000ffff027224 */ /* 0x000fe400078e0018 */
[----:B------:R-:W-:-:S04]  /*1940*/  IMAD.MOV.U32 R3, RZ, RZ, 0x0 ;  /* 0x00000000ff037424 */ /* 0x000fc800078e00ff */
[----:B------:R-:W-:Y:S05]  /*1950*/  RET.REL.NODEC R2 `(_Z6kernelPK6tracesS1_PfS2_S2_) ;  /* 0xffffffe402a87950 */ /* 0x000fea0003c3ffff */
.L_x_19:
[----:B------:R-:W-:-:S00]  /*1960*/  BRA `(.L_x_19) ;  /* 0xfffffffc00fc7947 */ /* 0x000fc0000383ffff */
[----:B------:R-:W-:-:S00]  /*1970*/  NOP ;  /* 0x0000000000007918 */ /* 0x000fc00000000000 */
        /* <DEDUP_REMOVED lines=8> */
.L_x_20:


//--------------------- .nv.global.init           --------------------------
	.section	.nv.global.init,"aw",@progbits
.nv.global.init:
	.type		$str,@object
	.size		$str,($str$2 - $str)
$str:
        /*0000*/ 	.byte	0x6c, 0x69, 0x62, 0x5f, 0x74, 0x72, 0x61, 0x63, 0x65, 0x73, 0x2d, 0x3e, 0x6e, 0x5f, 0x74, 0x72
        /*0010*/ 	.byte	0x61, 0x63, 0x65, 0x73, 0x3a, 0x20, 0x25, 0x64, 0x2e, 0x0a, 0x00
	.type		$str$2,@object
	.size		$str$2,($str$1 - $str$2)
$str$2:
        /*001b*/ 	.byte	0x6c, 0x69, 0x62, 0x5f, 0x74, 0x72, 0x61, 0x63, 0x65, 0x73, 0x2d, 0x3e, 0x74, 0x72, 0x61, 0x63
        /*002b*/ 	.byte	0x65, 0x5f, 0x79, 0x5b, 0x31, 0x5d, 0x5b, 0x32, 0x5d, 0x3a, 0x20, 0x25, 0x66, 0x2e, 0x0a, 0x00
	.type		$str$1,@object
	.size		$str$1,($str$3 - $str$1)
$str$1:
        /*003b*/ 	.byte	0x6c, 0x69, 0x62, 0x5f, 0x74, 0x72, 0x61, 0x63, 0x65, 0x73, 0x2d, 0x3e, 0x74, 0x72, 0x61, 0x63
        /*004b*/ 	.byte	0x65, 0x5f, 0x6c, 0x65, 0x6e, 0x67, 0x74, 0x68, 0x73, 0x5b, 0x31, 0x5d, 0x3a, 0x20, 0x25, 0x64
        /*005b*/ 	.byte	0x2e, 0x0a, 0x00
	.type		$str$3,@object
	.size		$str$3,(.L_3 - $str$3)
$str$3:
        /*005e*/ 	.byte	0x09, 0x27, 0x6b, 0x65, 0x72, 0x6e, 0x65, 0x6c, 0x27, 0x20, 0x62, 0x6c, 0x6f, 0x63, 0x6b, 0x20
        /*006e*/ 	.byte	0x28, 0x25, 0x64, 0x2c, 0x25, 0x64, 0x29, 0x28, 0x25, 0x64, 0x29, 0x2c, 0x20, 0x63, 0x6f, 0x72
        /*007e*/ 	.byte	0x72, 0x3a, 0x20, 0x25, 0x66, 0x2c, 0x20, 0x6f, 0x66, 0x66, 0x73, 0x65, 0x74, 0x3a, 0x20, 0x25
        /*008e*/ 	.byte	0x66, 0x2c, 0x20, 0x73, 0x63, 0x61, 0x6c, 0x69, 0x6e, 0x67, 0x3a, 0x20, 0x25, 0x66, 0x2e, 0x0a
        /*009e*/ 	.byte	0x00
.L_3:


//--------------------- .nv.shared._Z6kernelPK6tracesS1_PfS2_S2_ --------------------------
	.section	.nv.shared._Z6kernelPK6tracesS1_PfS2_S2_,"aw",@nobits
	.sectionflags	@""
	.align	4
.nv.shared._Z6kernelPK6tracesS1_PfS2_S2_:
	.zero		13312


//--------------------- .nv.shared.reserved.0     --------------------------
	.section	.nv.shared.reserved.0,"aw",@nobits
	.weak		__nv_reservedSMEM_offset_0_alias
	.size		__nv_reservedSMEM_offset_0_alias, 0, 64
	.other		__nv_reservedSMEM_offset_0_alias,@"STO_CUDA_RESERVED_SHARED STV_DEFAULT"
__nv_reservedSMEM_offset_0_alias:
	.zero		0
	.zero		64


//--------------------- .nv.constant0._Z6kernelPK6tracesS1_PfS2_S2_ --------------------------
	.section	.nv.constant0._Z6kernelPK6tracesS1_PfS2_S2_,"a",@progbits
	.sectionflags	@""
	.align	4
.nv.constant0._Z6kernelPK6tracesS1_PfS2_S2_:
	.zero		936


//--------------------- SYMBOLS --------------------------

	.type		.nv.reservedSmem.offset0,@object
	.size		.nv.reservedSmem.offset0,0x4
	.type		.nv.reservedSmem.cap,@object
	.size		.nv.reservedSmem.cap,0x4
	.type		vprintf,@function
